//
// Generated by NVIDIA NVVM Compiler
//
// Compiler Build ID: CL-36424714
// Cuda compilation tools, release 13.0, V13.0.88
// Based on NVVM 20.0.0
//

.version 9.0
.target sm_100
.address_size 64

	// .globl	_Z33mat_vec_uncompressed_warp_per_rowPaPK4int4S2_iif
.extern .shared .align 16 .b8 in_vec_shared[];

.visible .entry _Z33mat_vec_uncompressed_warp_per_rowPaPK4int4S2_iif(
	.param .u64 .ptr .align 1 _Z33mat_vec_uncompressed_warp_per_rowPaPK4int4S2_iif_param_0,
	.param .u64 .ptr .align 1 _Z33mat_vec_uncompressed_warp_per_rowPaPK4int4S2_iif_param_1,
	.param .u64 .ptr .align 1 _Z33mat_vec_uncompressed_warp_per_rowPaPK4int4S2_iif_param_2,
	.param .u32 _Z33mat_vec_uncompressed_warp_per_rowPaPK4int4S2_iif_param_3,
	.param .u32 _Z33mat_vec_uncompressed_warp_per_rowPaPK4int4S2_iif_param_4,
	.param .f32 _Z33mat_vec_uncompressed_warp_per_rowPaPK4int4S2_iif_param_5
)
{
	.reg .pred 	%p<22>;
	.reg .b32 	%r<405>;
	.reg .b32 	%f<4>;
	.reg .b64 	%rd<46>;

	ld.param.u64 	%rd11, [_Z33mat_vec_uncompressed_warp_per_rowPaPK4int4S2_iif_param_0];
	ld.param.u64 	%rd12, [_Z33mat_vec_uncompressed_warp_per_rowPaPK4int4S2_iif_param_1];
	ld.param.u64 	%rd13, [_Z33mat_vec_uncompressed_warp_per_rowPaPK4int4S2_iif_param_2];
	ld.param.u32 	%r64, [_Z33mat_vec_uncompressed_warp_per_rowPaPK4int4S2_iif_param_3];
	ld.param.u32 	%r65, [_Z33mat_vec_uncompressed_warp_per_rowPaPK4int4S2_iif_param_4];
	ld.param.f32 	%f1, [_Z33mat_vec_uncompressed_warp_per_rowPaPK4int4S2_iif_param_5];
	cvta.to.global.u64 	%rd1, %rd13;
	cvta.to.global.u64 	%rd2, %rd12;
	mov.u32 	%r1, %tid.x;
	shr.u32 	%r66, %r1, 5;
	and.b32  	%r2, %r1, 31;
	mov.u32 	%r3, %ntid.x;
	shr.u32 	%r67, %r3, 5;
	mov.u32 	%r68, %ctaid.x;
	mad.lo.s32 	%r4, %r67, %r68, %r66;
	setp.ge.s32 	%p1, %r4, %r65;
	@%p1 bra 	$L__BB0_22;
	shr.s32 	%r5, %r64, 4;
	setp.ge.s32 	%p2, %r1, %r5;
	@%p2 bra 	$L__BB0_8;
	add.s32 	%r69, %r1, %r3;
	max.u32 	%r70, %r5, %r69;
	setp.lt.u32 	%p3, %r69, %r5;
	selp.u32 	%r71, 1, 0, %p3;
	add.s32 	%r72, %r69, %r71;
	sub.s32 	%r73, %r70, %r72;
	div.u32 	%r74, %r73, %r3;
	add.s32 	%r6, %r74, %r71;
	and.b32  	%r75, %r6, 3;
	setp.eq.s32 	%p4, %r75, 3;
	mov.u32 	%r390, %r1;
	@%p4 bra 	$L__BB0_5;
	add.s32 	%r76, %r6, 1;
	and.b32  	%r77, %r76, 3;
	mul.wide.u32 	%rd14, %r1, 16;
	add.s64 	%rd44, %rd1, %rd14;
	mul.wide.u32 	%rd4, %r3, 16;
	shl.b32 	%r78, %r1, 4;
	mov.u32 	%r79, in_vec_shared;
	add.s32 	%r384, %r79, %r78;
	shl.b32 	%r8, %r3, 4;
	neg.s32 	%r383, %r77;
	mad.lo.s32 	%r390, %r3, %r77, %r1;
$L__BB0_4:
	.pragma "nounroll";
	ld.global.nc.v4.u32 	{%r80, %r81, %r82, %r83}, [%rd44];
	st.shared.v4.u32 	[%r384], {%r80, %r81, %r82, %r83};
	add.s64 	%rd44, %rd44, %rd4;
	add.s32 	%r384, %r384, %r8;
	add.s32 	%r383, %r383, 1;
	setp.ne.s32 	%p5, %r383, 0;
	@%p5 bra 	$L__BB0_4;
$L__BB0_5:
	setp.lt.u32 	%p6, %r6, 3;
	@%p6 bra 	$L__BB0_8;
	shl.b32 	%r84, %r3, 1;
	add.s32 	%r389, %r390, %r84;
	shl.b32 	%r17, %r3, 2;
	mad.lo.s32 	%r388, %r3, 3, %r390;
	add.s32 	%r387, %r3, %r390;
	shl.b32 	%r20, %r3, 4;
	shl.b32 	%r85, %r390, 4;
	mov.u32 	%r86, in_vec_shared;
	add.s32 	%r386, %r86, %r85;
	shl.b32 	%r22, %r3, 6;
	shl.b32 	%r23, %r3, 5;
	mul.lo.s32 	%r24, %r3, 48;
$L__BB0_7:
	mul.wide.u32 	%rd15, %r390, 16;
	add.s64 	%rd16, %rd1, %rd15;
	ld.global.nc.v4.u32 	{%r87, %r88, %r89, %r90}, [%rd16];
	st.shared.v4.u32 	[%r386], {%r87, %r88, %r89, %r90};
	add.s32 	%r91, %r390, %r3;
	add.s32 	%r92, %r386, %r20;
	mul.wide.u32 	%rd17, %r387, 16;
	add.s64 	%rd18, %rd1, %rd17;
	ld.global.nc.v4.u32 	{%r93, %r94, %r95, %r96}, [%rd18];
	st.shared.v4.u32 	[%r92], {%r93, %r94, %r95, %r96};
	add.s32 	%r97, %r91, %r3;
	add.s32 	%r98, %r386, %r23;
	mul.wide.u32 	%rd19, %r389, 16;
	add.s64 	%rd20, %rd1, %rd19;
	ld.global.nc.v4.u32 	{%r99, %r100, %r101, %r102}, [%rd20];
	st.shared.v4.u32 	[%r98], {%r99, %r100, %r101, %r102};
	add.s32 	%r103, %r97, %r3;
	add.s32 	%r104, %r386, %r24;
	mul.wide.u32 	%rd21, %r388, 16;
	add.s64 	%rd22, %rd1, %rd21;
	ld.global.nc.v4.u32 	{%r105, %r106, %r107, %r108}, [%rd22];
	st.shared.v4.u32 	[%r104], {%r105, %r106, %r107, %r108};
	add.s32 	%r390, %r103, %r3;
	add.s32 	%r389, %r389, %r17;
	add.s32 	%r388, %r388, %r17;
	add.s32 	%r387, %r387, %r17;
	add.s32 	%r386, %r386, %r22;
	setp.lt.s32 	%p7, %r390, %r5;
	@%p7 bra 	$L__BB0_7;
$L__BB0_8:
	bar.sync 	0;
	mul.lo.s32 	%r110, %r64, %r4;
	cvt.s64.s32 	%rd23, %r110;
	shr.u64 	%rd7, %rd23, 4;
	setp.ge.s32 	%p8, %r2, %r5;
	mov.b32 	%r404, 0;
	@%p8 bra 	$L__BB0_20;
	not.b32 	%r113, %r2;
	add.s32 	%r35, %r5, %r113;
	shr.u32 	%r114, %r35, 5;
	add.s32 	%r36, %r114, 1;
	and.b32  	%r37, %r36, 7;
	setp.lt.u32 	%p9, %r35, 224;
	mov.b32 	%r404, 0;
	mov.u32 	%r402, %r2;
	@%p9 bra 	$L__BB0_12;
	and.b32  	%r116, %r36, 268435448;
	neg.s32 	%r401, %r116;
	cvt.u64.u32 	%rd24, %r1;
	and.b64  	%rd25, %rd24, 31;
	add.s64 	%rd26, %rd7, %rd25;
	shl.b64 	%rd27, %rd26, 4;
	add.s64 	%rd28, %rd27, %rd2;
	add.s64 	%rd45, %rd28, 2048;
	shl.b32 	%r117, %r2, 4;
	mov.u32 	%r118, in_vec_shared;
	add.s32 	%r119, %r117, %r118;
	add.s32 	%r400, %r119, 2048;
	mov.b32 	%r404, 0;
	mov.u32 	%r402, %r2;
$L__BB0_11:
	.pragma "nounroll";
	ld.global.nc.v4.u32 	{%r121, %r125, %r129, %r133}, [%rd45+-2048];
	ld.shared.v4.u32 	{%r122, %r126, %r130, %r134}, [%r400+-2048];
	// begin inline asm
	dp4a.s32.s32 %r120, %r121, %r122, %r404;
	// end inline asm
	// begin inline asm
	dp4a.s32.s32 %r124, %r125, %r126, %r120;
	// end inline asm
	// begin inline asm
	dp4a.s32.s32 %r128, %r129, %r130, %r124;
	// end inline asm
	// begin inline asm
	dp4a.s32.s32 %r132, %r133, %r134, %r128;
	// end inline asm
	ld.global.nc.v4.u32 	{%r137, %r141, %r145, %r149}, [%rd45+-1536];
	ld.shared.v4.u32 	{%r138, %r142, %r146, %r150}, [%r400+-1536];
	// begin inline asm
	dp4a.s32.s32 %r136, %r137, %r138, %r132;
	// end inline asm
	// begin inline asm
	dp4a.s32.s32 %r140, %r141, %r142, %r136;
	// end inline asm
	// begin inline asm
	dp4a.s32.s32 %r144, %r145, %r146, %r140;
	// end inline asm
	// begin inline asm
	dp4a.s32.s32 %r148, %r149, %r150, %r144;
	// end inline asm
	ld.global.nc.v4.u32 	{%r153, %r157, %r161, %r165}, [%rd45+-1024];
	ld.shared.v4.u32 	{%r154, %r158, %r162, %r166}, [%r400+-1024];
	// begin inline asm
	dp4a.s32.s32 %r152, %r153, %r154, %r148;
	// end inline asm
	// begin inline asm
	dp4a.s32.s32 %r156, %r157, %r158, %r152;
	// end inline asm
	// begin inline asm
	dp4a.s32.s32 %r160, %r161, %r162, %r156;
	// end inline asm
	// begin inline asm
	dp4a.s32.s32 %r164, %r165, %r166, %r160;
	// end inline asm
	ld.global.nc.v4.u32 	{%r169, %r173, %r177, %r181}, [%rd45+-512];
	ld.shared.v4.u32 	{%r170, %r174, %r178, %r182}, [%r400+-512];
	// begin inline asm
	dp4a.s32.s32 %r168, %r169, %r170, %r164;
	// end inline asm
	// begin inline asm
	dp4a.s32.s32 %r172, %r173, %r174, %r168;
	// end inline asm
	// begin inline asm
	dp4a.s32.s32 %r176, %r177, %r178, %r172;
	// end inline asm
	// begin inline asm
	dp4a.s32.s32 %r180, %r181, %r182, %r176;
	// end inline asm
	ld.global.nc.v4.u32 	{%r185, %r189, %r193, %r197}, [%rd45];
	ld.shared.v4.u32 	{%r186, %r190, %r194, %r198}, [%r400];
	// begin inline asm
	dp4a.s32.s32 %r184, %r185, %r186, %r180;
	// end inline asm
	// begin inline asm
	dp4a.s32.s32 %r188, %r189, %r190, %r184;
	// end inline asm
	// begin inline asm
	dp4a.s32.s32 %r192, %r193, %r194, %r188;
	// end inline asm
	// begin inline asm
	dp4a.s32.s32 %r196, %r197, %r198, %r192;
	// end inline asm
	ld.global.nc.v4.u32 	{%r201, %r205, %r209, %r213}, [%rd45+512];
	ld.shared.v4.u32 	{%r202, %r206, %r210, %r214}, [%r400+512];
	// begin inline asm
	dp4a.s32.s32 %r200, %r201, %r202, %r196;
	// end inline asm
	// begin inline asm
	dp4a.s32.s32 %r204, %r205, %r206, %r200;
	// end inline asm
	// begin inline asm
	dp4a.s32.s32 %r208, %r209, %r210, %r204;
	// end inline asm
	// begin inline asm
	dp4a.s32.s32 %r212, %r213, %r214, %r208;
	// end inline asm
	ld.global.nc.v4.u32 	{%r217, %r221, %r225, %r229}, [%rd45+1024];
	ld.shared.v4.u32 	{%r218, %r222, %r226, %r230}, [%r400+1024];
	// begin inline asm
	dp4a.s32.s32 %r216, %r217, %r218, %r212;
	// end inline asm
	// begin inline asm
	dp4a.s32.s32 %r220, %r221, %r222, %r216;
	// end inline asm
	// begin inline asm
	dp4a.s32.s32 %r224, %r225, %r226, %r220;
	// end inline asm
	// begin inline asm
	dp4a.s32.s32 %r228, %r229, %r230, %r224;
	// end inline asm
	ld.global.nc.v4.u32 	{%r233, %r237, %r241, %r245}, [%rd45+1536];
	ld.shared.v4.u32 	{%r234, %r238, %r242, %r246}, [%r400+1536];
	// begin inline asm
	dp4a.s32.s32 %r232, %r233, %r234, %r228;
	// end inline asm
	// begin inline asm
	dp4a.s32.s32 %r236, %r237, %r238, %r232;
	// end inline asm
	// begin inline asm
	dp4a.s32.s32 %r240, %r241, %r242, %r236;
	// end inline asm
	// begin inline asm
	dp4a.s32.s32 %r404, %r245, %r246, %r240;
	// end inline asm
	add.s32 	%r402, %r402, 256;
	add.s32 	%r401, %r401, 8;
	add.s64 	%rd45, %rd45, 4096;
	add.s32 	%r400, %r400, 4096;
	setp.eq.s32 	%p10, %r401, 0;
	@%p10 bra 	$L__BB0_12;
	bra.uni 	$L__BB0_11;
$L__BB0_12:
	setp.eq.s32 	%p11, %r37, 0;
	@%p11 bra 	$L__BB0_20;
	setp.lt.u32 	%p12, %r37, 4;
	@%p12 bra 	$L__BB0_15;
	cvt.u64.u32 	%rd29, %r402;
	add.s64 	%rd30, %rd7, %rd29;
	shl.b64 	%rd31, %rd30, 4;
	add.s64 	%rd32, %rd2, %rd31;
	ld.global.nc.v4.u32 	{%r250, %r254, %r258, %r262}, [%rd32];
	shl.b32 	%r313, %r402, 4;
	mov.u32 	%r314, in_vec_shared;
	add.s32 	%r315, %r314, %r313;
	ld.shared.v4.u32 	{%r251, %r255, %r259, %r263}, [%r315];
	// begin inline asm
	dp4a.s32.s32 %r249, %r250, %r251, %r404;
	// end inline asm
	// begin inline asm
	dp4a.s32.s32 %r253, %r254, %r255, %r249;
	// end inline asm
	// begin inline asm
	dp4a.s32.s32 %r257, %r258, %r259, %r253;
	// end inline asm
	// begin inline asm
	dp4a.s32.s32 %r261, %r262, %r263, %r257;
	// end inline asm
	ld.global.nc.v4.u32 	{%r266, %r270, %r274, %r278}, [%rd32+512];
	ld.shared.v4.u32 	{%r267, %r271, %r275, %r279}, [%r315+512];
	// begin inline asm
	dp4a.s32.s32 %r265, %r266, %r267, %r261;
	// end inline asm
	// begin inline asm
	dp4a.s32.s32 %r269, %r270, %r271, %r265;
	// end inline asm
	// begin inline asm
	dp4a.s32.s32 %r273, %r274, %r275, %r269;
	// end inline asm
	// begin inline asm
	dp4a.s32.s32 %r277, %r278, %r279, %r273;
	// end inline asm
	ld.global.nc.v4.u32 	{%r282, %r286, %r290, %r294}, [%rd32+1024];
	ld.shared.v4.u32 	{%r283, %r287, %r291, %r295}, [%r315+1024];
	// begin inline asm
	dp4a.s32.s32 %r281, %r282, %r283, %r277;
	// end inline asm
	// begin inline asm
	dp4a.s32.s32 %r285, %r286, %r287, %r281;
	// end inline asm
	// begin inline asm
	dp4a.s32.s32 %r289, %r290, %r291, %r285;
	// end inline asm
	// begin inline asm
	dp4a.s32.s32 %r293, %r294, %r295, %r289;
	// end inline asm
	ld.global.nc.v4.u32 	{%r298, %r302, %r306, %r310}, [%rd32+1536];
	ld.shared.v4.u32 	{%r299, %r303, %r307, %r311}, [%r315+1536];
	// begin inline asm
	dp4a.s32.s32 %r297, %r298, %r299, %r293;
	// end inline asm
	// begin inline asm
	dp4a.s32.s32 %r301, %r302, %r303, %r297;
	// end inline asm
	// begin inline asm
	dp4a.s32.s32 %r305, %r306, %r307, %r301;
	// end inline asm
	// begin inline asm
	dp4a.s32.s32 %r404, %r310, %r311, %r305;
	// end inline asm
	add.s32 	%r402, %r402, 128;
$L__BB0_15:
	and.b32  	%r317, %r36, 3;
	setp.eq.s32 	%p13, %r317, 0;
	@%p13 bra 	$L__BB0_20;
	setp.eq.s32 	%p14, %r317, 1;
	@%p14 bra 	$L__BB0_18;
	cvt.u64.u32 	%rd33, %r402;
	add.s64 	%rd34, %rd7, %rd33;
	shl.b64 	%rd35, %rd34, 4;
	add.s64 	%rd36, %rd2, %rd35;
	ld.global.nc.v4.u32 	{%r319, %r323, %r327, %r331}, [%rd36];
	shl.b32 	%r350, %r402, 4;
	mov.u32 	%r351, in_vec_shared;
	add.s32 	%r352, %r351, %r350;
	ld.shared.v4.u32 	{%r320, %r324, %r328, %r332}, [%r352];
	// begin inline asm
	dp4a.s32.s32 %r318, %r319, %r320, %r404;
	// end inline asm
	// begin inline asm
	dp4a.s32.s32 %r322, %r323, %r324, %r318;
	// end inline asm
	// begin inline asm
	dp4a.s32.s32 %r326, %r327, %r328, %r322;
	// end inline asm
	// begin inline asm
	dp4a.s32.s32 %r330, %r331, %r332, %r326;
	// end inline asm
	ld.global.nc.v4.u32 	{%r335, %r339, %r343, %r347}, [%rd36+512];
	ld.shared.v4.u32 	{%r336, %r340, %r344, %r348}, [%r352+512];
	// begin inline asm
	dp4a.s32.s32 %r334, %r335, %r336, %r330;
	// end inline asm
	// begin inline asm
	dp4a.s32.s32 %r338, %r339, %r340, %r334;
	// end inline asm
	// begin inline asm
	dp4a.s32.s32 %r342, %r343, %r344, %r338;
	// end inline asm
	// begin inline asm
	dp4a.s32.s32 %r404, %r347, %r348, %r342;
	// end inline asm
	add.s32 	%r402, %r402, 64;
$L__BB0_18:
	and.b32  	%r353, %r35, 32;
	setp.ne.s32 	%p15, %r353, 0;
	@%p15 bra 	$L__BB0_20;
	cvt.u64.u32 	%rd37, %r402;
	add.s64 	%rd38, %rd7, %rd37;
	shl.b64 	%rd39, %rd38, 4;
	add.s64 	%rd40, %rd2, %rd39;
	ld.global.nc.v4.u32 	{%r355, %r359, %r363, %r367}, [%rd40];
	shl.b32 	%r370, %r402, 4;
	mov.u32 	%r371, in_vec_shared;
	add.s32 	%r372, %r371, %r370;
	ld.shared.v4.u32 	{%r356, %r360, %r364, %r368}, [%r372];
	// begin inline asm
	dp4a.s32.s32 %r354, %r355, %r356, %r404;
	// end inline asm
	// begin inline asm
	dp4a.s32.s32 %r358, %r359, %r360, %r354;
	// end inline asm
	// begin inline asm
	dp4a.s32.s32 %r362, %r363, %r364, %r358;
	// end inline asm
	// begin inline asm
	dp4a.s32.s32 %r404, %r367, %r368, %r362;
	// end inline asm
$L__BB0_20:
	shfl.sync.down.b32	%r373|%p16, %r404, 16, 31, -1;
	add.s32 	%r374, %r373, %r404;
	shfl.sync.down.b32	%r375|%p17, %r374, 8, 31, -1;
	add.s32 	%r376, %r375, %r374;
	shfl.sync.down.b32	%r377|%p18, %r376, 4, 31, -1;
	add.s32 	%r378, %r377, %r376;
	shfl.sync.down.b32	%r379|%p19, %r378, 2, 31, -1;
	add.s32 	%r380, %r379, %r378;
	shfl.sync.down.b32	%r381|%p20, %r380, 1, 31, -1;
	add.s32 	%r63, %r381, %r380;
	setp.ne.s32 	%p21, %r2, 0;
	@%p21 bra 	$L__BB0_22;
	cvt.rn.f32.s32 	%f2, %r63;
	mul.f32 	%f3, %f1, %f2;
	cvt.rni.s32.f32 	%r382, %f3;
	cvt.s64.s32 	%rd41, %r4;
	cvta.to.global.u64 	%rd42, %rd11;
	add.s64 	%rd43, %rd42, %rd41;
	st.global.u8 	[%rd43], %r382;
$L__BB0_22:
	ret;

}
	// .globl	_Z35mat_vec_uncompressed_thread_per_rowPaPK4int4S2_iif
.visible .entry _Z35mat_vec_uncompressed_thread_per_rowPaPK4int4S2_iif(
	.param .u64 .ptr .align 1 _Z35mat_vec_uncompressed_thread_per_rowPaPK4int4S2_iif_param_0,
	.param .u64 .ptr .align 1 _Z35mat_vec_uncompressed_thread_per_rowPaPK4int4S2_iif_param_1,
	.param .u64 .ptr .align 1 _Z35mat_vec_uncompressed_thread_per_rowPaPK4int4S2_iif_param_2,
	.param .u32 _Z35mat_vec_uncompressed_thread_per_rowPaPK4int4S2_iif_param_3,
	.param .u32 _Z35mat_vec_uncompressed_thread_per_rowPaPK4int4S2_iif_param_4,
	.param .f32 _Z35mat_vec_uncompressed_thread_per_rowPaPK4int4S2_iif_param_5
)
{
	.reg .pred 	%p<17>;
	.reg .b32 	%r<621>;
	.reg .b32 	%f<7>;
	.reg .b64 	%rd<42>;

	ld.param.u64 	%rd16, [_Z35mat_vec_uncompressed_thread_per_rowPaPK4int4S2_iif_param_0];
	ld.param.u64 	%rd17, [_Z35mat_vec_uncompressed_thread_per_rowPaPK4int4S2_iif_param_1];
	ld.param.u64 	%rd18, [_Z35mat_vec_uncompressed_thread_per_rowPaPK4int4S2_iif_param_2];
	ld.param.u32 	%r67, [_Z35mat_vec_uncompressed_thread_per_rowPaPK4int4S2_iif_param_3];
	ld.param.u32 	%r68, [_Z35mat_vec_uncompressed_thread_per_rowPaPK4int4S2_iif_param_4];
	ld.param.f32 	%f3, [_Z35mat_vec_uncompressed_thread_per_rowPaPK4int4S2_iif_param_5];
	cvta.to.global.u64 	%rd1, %rd18;
	mov.u32 	%r1, %tid.x;
	mov.u32 	%r69, %ctaid.x;
	mov.u32 	%r2, %ntid.x;
	mad.lo.s32 	%r3, %r69, %r2, %r1;
	setp.ge.s32 	%p1, %r3, %r68;
	@%p1 bra 	$L__BB1_23;
	shr.s32 	%r4, %r67, 4;
	setp.ge.s32 	%p2, %r1, %r4;
	@%p2 bra 	$L__BB1_8;
	add.s32 	%r70, %r1, %r2;
	max.u32 	%r71, %r4, %r70;
	setp.lt.u32 	%p3, %r70, %r4;
	selp.u32 	%r72, 1, 0, %p3;
	add.s32 	%r73, %r70, %r72;
	sub.s32 	%r74, %r71, %r73;
	div.u32 	%r75, %r74, %r2;
	add.s32 	%r5, %r75, %r72;
	and.b32  	%r76, %r5, 3;
	setp.eq.s32 	%p4, %r76, 3;
	mov.u32 	%r604, %r1;
	@%p4 bra 	$L__BB1_5;
	add.s32 	%r77, %r5, 1;
	and.b32  	%r78, %r77, 3;
	mul.wide.u32 	%rd19, %r1, 16;
	add.s64 	%rd36, %rd1, %rd19;
	mul.wide.u32 	%rd3, %r2, 16;
	shl.b32 	%r79, %r1, 4;
	mov.u32 	%r80, in_vec_shared;
	add.s32 	%r598, %r80, %r79;
	shl.b32 	%r7, %r2, 4;
	neg.s32 	%r597, %r78;
	mad.lo.s32 	%r604, %r2, %r78, %r1;
$L__BB1_4:
	.pragma "nounroll";
	ld.global.nc.v4.u32 	{%r81, %r82, %r83, %r84}, [%rd36];
	st.shared.v4.u32 	[%r598], {%r81, %r82, %r83, %r84};
	add.s64 	%rd36, %rd36, %rd3;
	add.s32 	%r598, %r598, %r7;
	add.s32 	%r597, %r597, 1;
	setp.ne.s32 	%p5, %r597, 0;
	@%p5 bra 	$L__BB1_4;
$L__BB1_5:
	setp.lt.u32 	%p6, %r5, 3;
	@%p6 bra 	$L__BB1_8;
	shl.b32 	%r85, %r2, 1;
	add.s32 	%r603, %r604, %r85;
	shl.b32 	%r16, %r2, 2;
	mad.lo.s32 	%r602, %r2, 3, %r604;
	add.s32 	%r601, %r2, %r604;
	shl.b32 	%r19, %r2, 4;
	shl.b32 	%r86, %r604, 4;
	mov.u32 	%r87, in_vec_shared;
	add.s32 	%r600, %r87, %r86;
	shl.b32 	%r21, %r2, 6;
	shl.b32 	%r22, %r2, 5;
	mul.lo.s32 	%r23, %r2, 48;
$L__BB1_7:
	mul.wide.u32 	%rd20, %r604, 16;
	add.s64 	%rd21, %rd1, %rd20;
	ld.global.nc.v4.u32 	{%r88, %r89, %r90, %r91}, [%rd21];
	st.shared.v4.u32 	[%r600], {%r88, %r89, %r90, %r91};
	add.s32 	%r92, %r604, %r2;
	add.s32 	%r93, %r600, %r19;
	mul.wide.u32 	%rd22, %r601, 16;
	add.s64 	%rd23, %rd1, %rd22;
	ld.global.nc.v4.u32 	{%r94, %r95, %r96, %r97}, [%rd23];
	st.shared.v4.u32 	[%r93], {%r94, %r95, %r96, %r97};
	add.s32 	%r98, %r92, %r2;
	add.s32 	%r99, %r600, %r22;
	mul.wide.u32 	%rd24, %r603, 16;
	add.s64 	%rd25, %rd1, %rd24;
	ld.global.nc.v4.u32 	{%r100, %r101, %r102, %r103}, [%rd25];
	st.shared.v4.u32 	[%r99], {%r100, %r101, %r102, %r103};
	add.s32 	%r104, %r98, %r2;
	add.s32 	%r105, %r600, %r23;
	mul.wide.u32 	%rd26, %r602, 16;
	add.s64 	%rd27, %rd1, %rd26;
	ld.global.nc.v4.u32 	{%r106, %r107, %r108, %r109}, [%rd27];
	st.shared.v4.u32 	[%r105], {%r106, %r107, %r108, %r109};
	add.s32 	%r604, %r104, %r2;
	add.s32 	%r603, %r603, %r16;
	add.s32 	%r602, %r602, %r16;
	add.s32 	%r601, %r601, %r16;
	add.s32 	%r600, %r600, %r21;
	setp.lt.s32 	%p7, %r604, %r4;
	@%p7 bra 	$L__BB1_7;
$L__BB1_8:
	bar.sync 	0;
	shr.s32 	%r110, %r3, 31;
	shr.u32 	%r111, %r110, 27;
	add.s32 	%r112, %r3, %r111;
	shr.u32 	%r113, %r112, 5;
	mul.lo.s32 	%r114, %r113, %r67;
	shl.b32 	%r115, %r114, 5;
	cvt.s64.s32 	%rd28, %r115;
	cvta.to.global.u64 	%rd29, %rd17;
	add.s64 	%rd30, %rd29, %rd28;
	shl.b32 	%r116, %r1, 4;
	cvt.u64.u32 	%rd31, %r116;
	and.b64  	%rd32, %rd31, 496;
	add.s64 	%rd38, %rd30, %rd32;
	setp.lt.s32 	%p8, %r4, 1;
	mov.f32 	%f6, 0f00000000;
	@%p8 bra 	$L__BB1_22;
	and.b32  	%r34, %r4, 15;
	setp.lt.u32 	%p9, %r4, 16;
	mov.b32 	%r612, 0;
	mov.u32 	%r620, %r612;
	@%p9 bra 	$L__BB1_12;
	and.b32  	%r612, %r4, 2147483632;
	mov.u32 	%r121, in_vec_shared;
	add.s32 	%r605, %r121, 128;
	neg.s32 	%r606, %r612;
	mov.b32 	%r620, 0;
$L__BB1_11:
	.pragma "nounroll";
	ld.global.nc.v4.u32 	{%r123, %r127, %r131, %r135}, [%rd38];
	ld.shared.v4.u32 	{%r124, %r128, %r132, %r136}, [%r605+-128];
	// begin inline asm
	dp4a.s32.s32 %r122, %r123, %r124, %r620;
	// end inline asm
	// begin inline asm
	dp4a.s32.s32 %r126, %r127, %r128, %r122;
	// end inline asm
	// begin inline asm
	dp4a.s32.s32 %r130, %r131, %r132, %r126;
	// end inline asm
	// begin inline asm
	dp4a.s32.s32 %r134, %r135, %r136, %r130;
	// end inline asm
	ld.global.nc.v4.u32 	{%r139, %r143, %r147, %r151}, [%rd38+512];
	ld.shared.v4.u32 	{%r140, %r144, %r148, %r152}, [%r605+-112];
	// begin inline asm
	dp4a.s32.s32 %r138, %r139, %r140, %r134;
	// end inline asm
	// begin inline asm
	dp4a.s32.s32 %r142, %r143, %r144, %r138;
	// end inline asm
	// begin inline asm
	dp4a.s32.s32 %r146, %r147, %r148, %r142;
	// end inline asm
	// begin inline asm
	dp4a.s32.s32 %r150, %r151, %r152, %r146;
	// end inline asm
	ld.global.nc.v4.u32 	{%r155, %r159, %r163, %r167}, [%rd38+1024];
	ld.shared.v4.u32 	{%r156, %r160, %r164, %r168}, [%r605+-96];
	// begin inline asm
	dp4a.s32.s32 %r154, %r155, %r156, %r150;
	// end inline asm
	// begin inline asm
	dp4a.s32.s32 %r158, %r159, %r160, %r154;
	// end inline asm
	// begin inline asm
	dp4a.s32.s32 %r162, %r163, %r164, %r158;
	// end inline asm
	// begin inline asm
	dp4a.s32.s32 %r166, %r167, %r168, %r162;
	// end inline asm
	ld.global.nc.v4.u32 	{%r171, %r175, %r179, %r183}, [%rd38+1536];
	ld.shared.v4.u32 	{%r172, %r176, %r180, %r184}, [%r605+-80];
	// begin inline asm
	dp4a.s32.s32 %r170, %r171, %r172, %r166;
	// end inline asm
	// begin inline asm
	dp4a.s32.s32 %r174, %r175, %r176, %r170;
	// end inline asm
	// begin inline asm
	dp4a.s32.s32 %r178, %r179, %r180, %r174;
	// end inline asm
	// begin inline asm
	dp4a.s32.s32 %r182, %r183, %r184, %r178;
	// end inline asm
	ld.global.nc.v4.u32 	{%r187, %r191, %r195, %r199}, [%rd38+2048];
	ld.shared.v4.u32 	{%r188, %r192, %r196, %r200}, [%r605+-64];
	// begin inline asm
	dp4a.s32.s32 %r186, %r187, %r188, %r182;
	// end inline asm
	// begin inline asm
	dp4a.s32.s32 %r190, %r191, %r192, %r186;
	// end inline asm
	// begin inline asm
	dp4a.s32.s32 %r194, %r195, %r196, %r190;
	// end inline asm
	// begin inline asm
	dp4a.s32.s32 %r198, %r199, %r200, %r194;
	// end inline asm
	ld.global.nc.v4.u32 	{%r203, %r207, %r211, %r215}, [%rd38+2560];
	ld.shared.v4.u32 	{%r204, %r208, %r212, %r216}, [%r605+-48];
	// begin inline asm
	dp4a.s32.s32 %r202, %r203, %r204, %r198;
	// end inline asm
	// begin inline asm
	dp4a.s32.s32 %r206, %r207, %r208, %r202;
	// end inline asm
	// begin inline asm
	dp4a.s32.s32 %r210, %r211, %r212, %r206;
	// end inline asm
	// begin inline asm
	dp4a.s32.s32 %r214, %r215, %r216, %r210;
	// end inline asm
	ld.global.nc.v4.u32 	{%r219, %r223, %r227, %r231}, [%rd38+3072];
	ld.shared.v4.u32 	{%r220, %r224, %r228, %r232}, [%r605+-32];
	// begin inline asm
	dp4a.s32.s32 %r218, %r219, %r220, %r214;
	// end inline asm
	// begin inline asm
	dp4a.s32.s32 %r222, %r223, %r224, %r218;
	// end inline asm
	// begin inline asm
	dp4a.s32.s32 %r226, %r227, %r228, %r222;
	// end inline asm
	// begin inline asm
	dp4a.s32.s32 %r230, %r231, %r232, %r226;
	// end inline asm
	ld.global.nc.v4.u32 	{%r235, %r239, %r243, %r247}, [%rd38+3584];
	ld.shared.v4.u32 	{%r236, %r240, %r244, %r248}, [%r605+-16];
	// begin inline asm
	dp4a.s32.s32 %r234, %r235, %r236, %r230;
	// end inline asm
	// begin inline asm
	dp4a.s32.s32 %r238, %r239, %r240, %r234;
	// end inline asm
	// begin inline asm
	dp4a.s32.s32 %r242, %r243, %r244, %r238;
	// end inline asm
	// begin inline asm
	dp4a.s32.s32 %r246, %r247, %r248, %r242;
	// end inline asm
	ld.global.nc.v4.u32 	{%r251, %r255, %r259, %r263}, [%rd38+4096];
	ld.shared.v4.u32 	{%r252, %r256, %r260, %r264}, [%r605];
	// begin inline asm
	dp4a.s32.s32 %r250, %r251, %r252, %r246;
	// end inline asm
	// begin inline asm
	dp4a.s32.s32 %r254, %r255, %r256, %r250;
	// end inline asm
	// begin inline asm
	dp4a.s32.s32 %r258, %r259, %r260, %r254;
	// end inline asm
	// begin inline asm
	dp4a.s32.s32 %r262, %r263, %r264, %r258;
	// end inline asm
	ld.global.nc.v4.u32 	{%r267, %r271, %r275, %r279}, [%rd38+4608];
	ld.shared.v4.u32 	{%r268, %r272, %r276, %r280}, [%r605+16];
	// begin inline asm
	dp4a.s32.s32 %r266, %r267, %r268, %r262;
	// end inline asm
	// begin inline asm
	dp4a.s32.s32 %r270, %r271, %r272, %r266;
	// end inline asm
	// begin inline asm
	dp4a.s32.s32 %r274, %r275, %r276, %r270;
	// end inline asm
	// begin inline asm
	dp4a.s32.s32 %r278, %r279, %r280, %r274;
	// end inline asm
	ld.global.nc.v4.u32 	{%r283, %r287, %r291, %r295}, [%rd38+5120];
	ld.shared.v4.u32 	{%r284, %r288, %r292, %r296}, [%r605+32];
	// begin inline asm
	dp4a.s32.s32 %r282, %r283, %r284, %r278;
	// end inline asm
	// begin inline asm
	dp4a.s32.s32 %r286, %r287, %r288, %r282;
	// end inline asm
	// begin inline asm
	dp4a.s32.s32 %r290, %r291, %r292, %r286;
	// end inline asm
	// begin inline asm
	dp4a.s32.s32 %r294, %r295, %r296, %r290;
	// end inline asm
	ld.global.nc.v4.u32 	{%r299, %r303, %r307, %r311}, [%rd38+5632];
	ld.shared.v4.u32 	{%r300, %r304, %r308, %r312}, [%r605+48];
	// begin inline asm
	dp4a.s32.s32 %r298, %r299, %r300, %r294;
	// end inline asm
	// begin inline asm
	dp4a.s32.s32 %r302, %r303, %r304, %r298;
	// end inline asm
	// begin inline asm
	dp4a.s32.s32 %r306, %r307, %r308, %r302;
	// end inline asm
	// begin inline asm
	dp4a.s32.s32 %r310, %r311, %r312, %r306;
	// end inline asm
	ld.global.nc.v4.u32 	{%r315, %r319, %r323, %r327}, [%rd38+6144];
	ld.shared.v4.u32 	{%r316, %r320, %r324, %r328}, [%r605+64];
	// begin inline asm
	dp4a.s32.s32 %r314, %r315, %r316, %r310;
	// end inline asm
	// begin inline asm
	dp4a.s32.s32 %r318, %r319, %r320, %r314;
	// end inline asm
	// begin inline asm
	dp4a.s32.s32 %r322, %r323, %r324, %r318;
	// end inline asm
	// begin inline asm
	dp4a.s32.s32 %r326, %r327, %r328, %r322;
	// end inline asm
	ld.global.nc.v4.u32 	{%r331, %r335, %r339, %r343}, [%rd38+6656];
	ld.shared.v4.u32 	{%r332, %r336, %r340, %r344}, [%r605+80];
	// begin inline asm
	dp4a.s32.s32 %r330, %r331, %r332, %r326;
	// end inline asm
	// begin inline asm
	dp4a.s32.s32 %r334, %r335, %r336, %r330;
	// end inline asm
	// begin inline asm
	dp4a.s32.s32 %r338, %r339, %r340, %r334;
	// end inline asm
	// begin inline asm
	dp4a.s32.s32 %r342, %r343, %r344, %r338;
	// end inline asm
	ld.global.nc.v4.u32 	{%r347, %r351, %r355, %r359}, [%rd38+7168];
	ld.shared.v4.u32 	{%r348, %r352, %r356, %r360}, [%r605+96];
	// begin inline asm
	dp4a.s32.s32 %r346, %r347, %r348, %r342;
	// end inline asm
	// begin inline asm
	dp4a.s32.s32 %r350, %r351, %r352, %r346;
	// end inline asm
	// begin inline asm
	dp4a.s32.s32 %r354, %r355, %r356, %r350;
	// end inline asm
	// begin inline asm
	dp4a.s32.s32 %r358, %r359, %r360, %r354;
	// end inline asm
	ld.global.nc.v4.u32 	{%r363, %r367, %r371, %r375}, [%rd38+7680];
	ld.shared.v4.u32 	{%r364, %r368, %r372, %r376}, [%r605+112];
	// begin inline asm
	dp4a.s32.s32 %r362, %r363, %r364, %r358;
	// end inline asm
	// begin inline asm
	dp4a.s32.s32 %r366, %r367, %r368, %r362;
	// end inline asm
	// begin inline asm
	dp4a.s32.s32 %r370, %r371, %r372, %r366;
	// end inline asm
	// begin inline asm
	dp4a.s32.s32 %r620, %r375, %r376, %r370;
	// end inline asm
	add.s64 	%rd38, %rd38, 8192;
	add.s32 	%r606, %r606, 16;
	add.s32 	%r605, %r605, 256;
	setp.ne.s32 	%p10, %r606, 0;
	@%p10 bra 	$L__BB1_11;
$L__BB1_12:
	setp.eq.s32 	%p11, %r34, 0;
	@%p11 bra 	$L__BB1_21;
	and.b32  	%r46, %r4, 7;
	setp.lt.u32 	%p12, %r34, 8;
	@%p12 bra 	$L__BB1_15;
	ld.global.nc.v4.u32 	{%r380, %r384, %r388, %r392}, [%rd38];
	shl.b32 	%r507, %r612, 4;
	mov.u32 	%r508, in_vec_shared;
	add.s32 	%r509, %r508, %r507;
	ld.shared.v4.u32 	{%r381, %r385, %r389, %r393}, [%r509];
	// begin inline asm
	dp4a.s32.s32 %r379, %r380, %r381, %r620;
	// end inline asm
	// begin inline asm
	dp4a.s32.s32 %r383, %r384, %r385, %r379;
	// end inline asm
	// begin inline asm
	dp4a.s32.s32 %r387, %r388, %r389, %r383;
	// end inline asm
	// begin inline asm
	dp4a.s32.s32 %r391, %r392, %r393, %r387;
	// end inline asm
	ld.global.nc.v4.u32 	{%r396, %r400, %r404, %r408}, [%rd38+512];
	ld.shared.v4.u32 	{%r397, %r401, %r405, %r409}, [%r509+16];
	// begin inline asm
	dp4a.s32.s32 %r395, %r396, %r397, %r391;
	// end inline asm
	// begin inline asm
	dp4a.s32.s32 %r399, %r400, %r401, %r395;
	// end inline asm
	// begin inline asm
	dp4a.s32.s32 %r403, %r404, %r405, %r399;
	// end inline asm
	// begin inline asm
	dp4a.s32.s32 %r407, %r408, %r409, %r403;
	// end inline asm
	ld.global.nc.v4.u32 	{%r412, %r416, %r420, %r424}, [%rd38+1024];
	ld.shared.v4.u32 	{%r413, %r417, %r421, %r425}, [%r509+32];
	// begin inline asm
	dp4a.s32.s32 %r411, %r412, %r413, %r407;
	// end inline asm
	// begin inline asm
	dp4a.s32.s32 %r415, %r416, %r417, %r411;
	// end inline asm
	// begin inline asm
	dp4a.s32.s32 %r419, %r420, %r421, %r415;
	// end inline asm
	// begin inline asm
	dp4a.s32.s32 %r423, %r424, %r425, %r419;
	// end inline asm
	ld.global.nc.v4.u32 	{%r428, %r432, %r436, %r440}, [%rd38+1536];
	ld.shared.v4.u32 	{%r429, %r433, %r437, %r441}, [%r509+48];
	// begin inline asm
	dp4a.s32.s32 %r427, %r428, %r429, %r423;
	// end inline asm
	// begin inline asm
	dp4a.s32.s32 %r431, %r432, %r433, %r427;
	// end inline asm
	// begin inline asm
	dp4a.s32.s32 %r435, %r436, %r437, %r431;
	// end inline asm
	// begin inline asm
	dp4a.s32.s32 %r439, %r440, %r441, %r435;
	// end inline asm
	ld.global.nc.v4.u32 	{%r444, %r448, %r452, %r456}, [%rd38+2048];
	ld.shared.v4.u32 	{%r445, %r449, %r453, %r457}, [%r509+64];
	// begin inline asm
	dp4a.s32.s32 %r443, %r444, %r445, %r439;
	// end inline asm
	// begin inline asm
	dp4a.s32.s32 %r447, %r448, %r449, %r443;
	// end inline asm
	// begin inline asm
	dp4a.s32.s32 %r451, %r452, %r453, %r447;
	// end inline asm
	// begin inline asm
	dp4a.s32.s32 %r455, %r456, %r457, %r451;
	// end inline asm
	ld.global.nc.v4.u32 	{%r460, %r464, %r468, %r472}, [%rd38+2560];
	ld.shared.v4.u32 	{%r461, %r465, %r469, %r473}, [%r509+80];
	// begin inline asm
	dp4a.s32.s32 %r459, %r460, %r461, %r455;
	// end inline asm
	// begin inline asm
	dp4a.s32.s32 %r463, %r464, %r465, %r459;
	// end inline asm
	// begin inline asm
	dp4a.s32.s32 %r467, %r468, %r469, %r463;
	// end inline asm
	// begin inline asm
	dp4a.s32.s32 %r471, %r472, %r473, %r467;
	// end inline asm
	ld.global.nc.v4.u32 	{%r476, %r480, %r484, %r488}, [%rd38+3072];
	ld.shared.v4.u32 	{%r477, %r481, %r485, %r489}, [%r509+96];
	// begin inline asm
	dp4a.s32.s32 %r475, %r476, %r477, %r471;
	// end inline asm
	// begin inline asm
	dp4a.s32.s32 %r479, %r480, %r481, %r475;
	// end inline asm
	// begin inline asm
	dp4a.s32.s32 %r483, %r484, %r485, %r479;
	// end inline asm
	// begin inline asm
	dp4a.s32.s32 %r487, %r488, %r489, %r483;
	// end inline asm
	ld.global.nc.v4.u32 	{%r492, %r496, %r500, %r504}, [%rd38+3584];
	ld.shared.v4.u32 	{%r493, %r497, %r501, %r505}, [%r509+112];
	// begin inline asm
	dp4a.s32.s32 %r491, %r492, %r493, %r487;
	// end inline asm
	// begin inline asm
	dp4a.s32.s32 %r495, %r496, %r497, %r491;
	// end inline asm
	// begin inline asm
	dp4a.s32.s32 %r499, %r500, %r501, %r495;
	// end inline asm
	// begin inline asm
	dp4a.s32.s32 %r620, %r504, %r505, %r499;
	// end inline asm
	add.s64 	%rd38, %rd38, 4096;
	add.s32 	%r612, %r612, 8;
$L__BB1_15:
	setp.eq.s32 	%p13, %r46, 0;
	@%p13 bra 	$L__BB1_21;
	and.b32  	%r52, %r4, 3;
	setp.lt.u32 	%p14, %r46, 4;
	@%p14 bra 	$L__BB1_18;
	ld.global.nc.v4.u32 	{%r512, %r516, %r520, %r524}, [%rd38];
	shl.b32 	%r575, %r612, 4;
	mov.u32 	%r576, in_vec_shared;
	add.s32 	%r577, %r576, %r575;
	ld.shared.v4.u32 	{%r513, %r517, %r521, %r525}, [%r577];
	// begin inline asm
	dp4a.s32.s32 %r511, %r512, %r513, %r620;
	// end inline asm
	// begin inline asm
	dp4a.s32.s32 %r515, %r516, %r517, %r511;
	// end inline asm
	// begin inline asm
	dp4a.s32.s32 %r519, %r520, %r521, %r515;
	// end inline asm
	// begin inline asm
	dp4a.s32.s32 %r523, %r524, %r525, %r519;
	// end inline asm
	ld.global.nc.v4.u32 	{%r528, %r532, %r536, %r540}, [%rd38+512];
	ld.shared.v4.u32 	{%r529, %r533, %r537, %r541}, [%r577+16];
	// begin inline asm
	dp4a.s32.s32 %r527, %r528, %r529, %r523;
	// end inline asm
	// begin inline asm
	dp4a.s32.s32 %r531, %r532, %r533, %r527;
	// end inline asm
	// begin inline asm
	dp4a.s32.s32 %r535, %r536, %r537, %r531;
	// end inline asm
	// begin inline asm
	dp4a.s32.s32 %r539, %r540, %r541, %r535;
	// end inline asm
	ld.global.nc.v4.u32 	{%r544, %r548, %r552, %r556}, [%rd38+1024];
	ld.shared.v4.u32 	{%r545, %r549, %r553, %r557}, [%r577+32];
	// begin inline asm
	dp4a.s32.s32 %r543, %r544, %r545, %r539;
	// end inline asm
	// begin inline asm
	dp4a.s32.s32 %r547, %r548, %r549, %r543;
	// end inline asm
	// begin inline asm
	dp4a.s32.s32 %r551, %r552, %r553, %r547;
	// end inline asm
	// begin inline asm
	dp4a.s32.s32 %r555, %r556, %r557, %r551;
	// end inline asm
	ld.global.nc.v4.u32 	{%r560, %r564, %r568, %r572}, [%rd38+1536];
	ld.shared.v4.u32 	{%r561, %r565, %r569, %r573}, [%r577+48];
	// begin inline asm
	dp4a.s32.s32 %r559, %r560, %r561, %r555;
	// end inline asm
	// begin inline asm
	dp4a.s32.s32 %r563, %r564, %r565, %r559;
	// end inline asm
	// begin inline asm
	dp4a.s32.s32 %r567, %r568, %r569, %r563;
	// end inline asm
	// begin inline asm
	dp4a.s32.s32 %r620, %r572, %r573, %r567;
	// end inline asm
	add.s64 	%rd38, %rd38, 2048;
	add.s32 	%r612, %r612, 4;
$L__BB1_18:
	setp.eq.s32 	%p15, %r52, 0;
	@%p15 bra 	$L__BB1_21;
	shl.b32 	%r578, %r612, 4;
	mov.u32 	%r579, in_vec_shared;
	add.s32 	%r618, %r579, %r578;
	neg.s32 	%r617, %r52;
$L__BB1_20:
	.pragma "nounroll";
	ld.global.nc.v4.u32 	{%r581, %r585, %r589, %r593}, [%rd38];
	ld.shared.v4.u32 	{%r582, %r586, %r590, %r594}, [%r618];
	// begin inline asm
	dp4a.s32.s32 %r580, %r581, %r582, %r620;
	// end inline asm
	// begin inline asm
	dp4a.s32.s32 %r584, %r585, %r586, %r580;
	// end inline asm
	// begin inline asm
	dp4a.s32.s32 %r588, %r589, %r590, %r584;
	// end inline asm
	// begin inline asm
	dp4a.s32.s32 %r620, %r593, %r594, %r588;
	// end inline asm
	add.s64 	%rd38, %rd38, 512;
	add.s32 	%r618, %r618, 16;
	add.s32 	%r617, %r617, 1;
	setp.ne.s32 	%p16, %r617, 0;
	@%p16 bra 	$L__BB1_20;
$L__BB1_21:
	cvt.rn.f32.s32 	%f6, %r620;
$L__BB1_22:
	mul.f32 	%f5, %f3, %f6;
	cvt.rni.s32.f32 	%r596, %f5;
	cvt.s64.s32 	%rd33, %r3;
	cvta.to.global.u64 	%rd34, %rd16;
	add.s64 	%rd35, %rd34, %rd33;
	st.global.u8 	[%rd35], %r596;
$L__BB1_23:
	ret;

}


// ===== COMPILED SASS (sm_100) =====

	.target	sm_100

	.elftype	@"ET_EXEC"


//--------------------- .note.nv.tkinfo           --------------------------
	.section	.note.nv.tkinfo,"",@"SHT_NOTE"
	.sectionflags	@"SHF_NOTE_NV_TKINFO"
	.tkinfo
        /*0018*/ 	.word	0x00000002
        /*0030*/ 	.string	""
        /*0030*/ 	.string	"ptxas"
        /*0030*/ 	.string	"Cuda compilation tools, release 13.0, V13.0.88"
        /*0030*/ 	.string	"Build cuda_13.0.r13.0/compiler.36424714_0"
        /*0030*/ 	.string	"-arch sm_100 -m 64 "



//--------------------- .note.nv.cuinfo           --------------------------
	.section	.note.nv.cuinfo,"",@"SHT_NOTE"
	.sectionflags	@"SHF_NOTE_NV_CUINFO"
        /*0018*/ 	.short	0x0002
        /*001a*/ 	.short	0x0064
        /*001c*/ 	.short	0x0082
	.zero		2


//--------------------- .nv.info                  --------------------------
	.section	.nv.info,"",@"SHT_CUDA_INFO"
	.align	4


	//----- nvinfo : EIATTR_REGCOUNT
	.align		4
        /*0000*/ 	.byte	0x04, 0x2f
        /*0002*/ 	.short	(.L_1 - .L_0)
	.align		4
.L_0:
        /*0004*/ 	.word	index@(_Z33mat_vec_uncompressed_warp_per_rowPaPK4int4S2_iif)
        /*0008*/ 	.word	0x00000024


	//----- nvinfo : EIATTR_FRAME_SIZE
	.align		4
.L_1:
        /*000c*/ 	.byte	0x04, 0x11
        /*000e*/ 	.short	(.L_3 - .L_2)
	.align		4
.L_2:
        /*0010*/ 	.word	index@(_Z33mat_vec_uncompressed_warp_per_rowPaPK4int4S2_iif)
        /*0014*/ 	.word	0x00000000


	//----- nvinfo : EIATTR_REGCOUNT
	.align		4
.L_3:
        /*0018*/ 	.byte	0x04, 0x2f
        /*001a*/ 	.short	(.L_5 - .L_4)
	.align		4
.L_4:
        /*001c*/ 	.word	index@(_Z35mat_vec_uncompressed_thread_per_rowPaPK4int4S2_iif)
        /*0020*/ 	.word	0x00000024


	//----- nvinfo : EIATTR_FRAME_SIZE
	.align		4
.L_5:
        /*0024*/ 	.byte	0x04, 0x11
        /*0026*/ 	.short	(.L_7 - .L_6)
	.align		4
.L_6:
        /*0028*/ 	.word	index@(_Z35mat_vec_uncompressed_thread_per_rowPaPK4int4S2_iif)
        /*002c*/ 	.word	0x00000000


	//----- nvinfo : EIATTR_MIN_STACK_SIZE
	.align		4
.L_7:
        /*0030*/ 	.byte	0x04, 0x12
        /*0032*/ 	.short	(.L_9 - .L_8)
	.align		4
.L_8:
        /*0034*/ 	.word	index@(_Z35mat_vec_uncompressed_thread_per_rowPaPK4int4S2_iif)
        /*0038*/ 	.word	0x00000000


	//----- nvinfo : EIATTR_MIN_STACK_SIZE
	.align		4
.L_9:
        /*003c*/ 	.byte	0x04, 0x12
        /*003e*/ 	.short	(.L_11 - .L_10)
	.align		4
.L_10:
        /*0040*/ 	.word	index@(_Z33mat_vec_uncompressed_warp_per_rowPaPK4int4S2_iif)
        /*0044*/ 	.word	0x00000000
.L_11:


//--------------------- .nv.compat                --------------------------
	.section	.nv.compat,"",@"SHT_CUDA_COMPAT_INFO"
	.align	4
        /*0000*/ 	.byte	0x02, 0x09, 0x00, 0x00, 0x02, 0x02, 0x01, 0x00, 0x02, 0x05, 0x05, 0x00, 0x03, 0x07, 0x01, 0x01
        /*0010*/ 	.byte	0x02, 0x03, 0x00, 0x00, 0x02, 0x06, 0x01, 0x00, 0x04, 0x0b, 0x08, 0x00, 0x09, 0x00, 0x00, 0x00
        /*0020*/ 	.byte	0x00, 0x00, 0x00, 0x00


//--------------------- .nv.info._Z35mat_vec_uncompressed_thread_per_rowPaPK4int4S2_iif --------------------------
	.section	.nv.info._Z35mat_vec_uncompressed_thread_per_rowPaPK4int4S2_iif,"",@"SHT_CUDA_INFO"
	.sectionflags	@""
	.align	4


	//----- nvinfo : EIATTR_CUDA_API_VERSION
	.align		4
        /*0000*/ 	.byte	0x04, 0x37
        /*0002*/ 	.short	(.L_13 - .L_12)
.L_12:
        /*0004*/ 	.word	0x00000082


	//----- nvinfo : EIATTR_KPARAM_INFO
	.align		4
.L_13:
        /*0008*/ 	.byte	0x04, 0x17
        /*000a*/ 	.short	(.L_15 - .L_14)
.L_14:
        /*000c*/ 	.word	0x00000000
        /*0010*/ 	.short	0x0005
        /*0012*/ 	.short	0x0020
        /*0014*/ 	.byte	0x00, 0xf0, 0x11, 0x00


	//----- nvinfo : EIATTR_KPARAM_INFO
	.align		4
.L_15:
        /*0018*/ 	.byte	0x04, 0x17
        /*001a*/ 	.short	(.L_17 - .L_16)
.L_16:
        /*001c*/ 	.word	0x00000000
        /*0020*/ 	.short	0x0004
        /*0022*/ 	.short	0x001c
        /*0024*/ 	.byte	0x00, 0xf0, 0x11, 0x00


	//----- nvinfo : EIATTR_KPARAM_INFO
	.align		4
.L_17:
        /*0028*/ 	.byte	0x04, 0x17
        /*002a*/ 	.short	(.L_19 - .L_18)
.L_18:
        /*002c*/ 	.word	0x00000000
        /*0030*/ 	.short	0x0003
        /*0032*/ 	.short	0x0018
        /*0034*/ 	.byte	0x00, 0xf0, 0x11, 0x00


	//----- nvinfo : EIATTR_KPARAM_INFO
	.align		4
.L_19:
        /*0038*/ 	.byte	0x04, 0x17
        /*003a*/ 	.short	(.L_21 - .L_20)
.L_20:
        /*003c*/ 	.word	0x00000000
        /*0040*/ 	.short	0x0002
        /*0042*/ 	.short	0x0010
        /*0044*/ 	.byte	0x00, 0xf5, 0x21, 0x00


	//----- nvinfo : EIATTR_KPARAM_INFO
	.align		4
.L_21:
        /*0048*/ 	.byte	0x04, 0x17
        /*004a*/ 	.short	(.L_23 - .L_22)
.L_22:
        /*004c*/ 	.word	0x00000000
        /*0050*/ 	.short	0x0001
        /*0052*/ 	.short	0x0008
        /*0054*/ 	.byte	0x00, 0xf5, 0x21, 0x00


	//----- nvinfo : EIATTR_KPARAM_INFO
	.align		4
.L_23:
        /*0058*/ 	.byte	0x04, 0x17
        /*005a*/ 	.short	(.L_25 - .L_24)
.L_24:
        /*005c*/ 	.word	0x00000000
        /*0060*/ 	.short	0x0000
        /*0062*/ 	.short	0x0000
        /*0064*/ 	.byte	0x00, 0xf5, 0x21, 0x00


	//----- nvinfo : EIATTR_SPARSE_MMA_MASK
	.align		4
.L_25:
        /*0068*/ 	.byte	0x03, 0x50
        /*006a*/ 	.short	0x0000


	//----- nvinfo : EIATTR_MAXREG_COUNT
	.align		4
        /*006c*/ 	.byte	0x03, 0x1b
        /*006e*/ 	.short	0x00ff


	//----- nvinfo : EIATTR_NUM_BARRIERS
	.align		4
        /*0070*/ 	.byte	0x02, 0x4c
        /*0072*/ 	.byte	0x01
	.zero		1


	//----- nvinfo : EIATTR_MERCURY_ISA_VERSION
	.align		4
        /*0074*/ 	.byte	0x03, 0x5f
        /*0076*/ 	.short	0x0101


	//----- nvinfo : EIATTR_VRC_CTA_INIT_COUNT
	.align		4
        /*0078*/ 	.byte	0x02, 0x4a
	.zero		1
	.zero		1


	//----- nvinfo : EIATTR_EXIT_INSTR_OFFSETS
	.align		4
        /*007c*/ 	.byte	0x04, 0x1c
        /*007e*/ 	.short	(.L_27 - .L_26)


	//   ....[0]....
.L_26:
        /*0080*/ 	.word	0x00000070


	//   ....[1]....
        /*0084*/ 	.word	0x000015d0


	//----- nvinfo : EIATTR_CRS_STACK_SIZE
	.align		4
.L_27:
        /*0088*/ 	.byte	0x04, 0x1e
        /*008a*/ 	.short	(.L_29 - .L_28)
.L_28:
        /*008c*/ 	.word	0x00000000


	//----- nvinfo : EIATTR_CBANK_PARAM_SIZE
	.align		4
.L_29:
        /*0090*/ 	.byte	0x03, 0x19
        /*0092*/ 	.short	0x0024


	//----- nvinfo : EIATTR_PARAM_CBANK
	.align		4
        /*0094*/ 	.byte	0x04, 0x0a
        /*0096*/ 	.short	(.L_31 - .L_30)
	.align		4
.L_30:
        /*0098*/ 	.word	index@(.nv.constant0._Z35mat_vec_uncompressed_thread_per_rowPaPK4int4S2_iif)
        /*009c*/ 	.short	0x0380
        /*009e*/ 	.short	0x0024


	//----- nvinfo : EIATTR_SW_WAR
	.align		4
.L_31:
        /*00a0*/ 	.byte	0x04, 0x36
        /*00a2*/ 	.short	(.L_33 - .L_32)
.L_32:
        /*00a4*/ 	.word	0x00000008
.L_33:


//--------------------- .nv.info._Z33mat_vec_uncompressed_warp_per_rowPaPK4int4S2_iif --------------------------
	.section	.nv.info._Z33mat_vec_uncompressed_warp_per_rowPaPK4int4S2_iif,"",@"SHT_CUDA_INFO"
	.sectionflags	@""
	.align	4


	//----- nvinfo : EIATTR_CUDA_API_VERSION
	.align		4
        /*0000*/ 	.byte	0x04, 0x37
        /*0002*/ 	.short	(.L_35 - .L_34)
.L_34:
        /*0004*/ 	.word	0x00000082


	//----- nvinfo : EIATTR_KPARAM_INFO
	.align		4
.L_35:
        /*0008*/ 	.byte	0x04, 0x17
        /*000a*/ 	.short	(.L_37 - .L_36)
.L_36:
        /*000c*/ 	.word	0x00000000
        /*0010*/ 	.short	0x0005
        /*0012*/ 	.short	0x0020
        /*0014*/ 	.byte	0x00, 0xf0, 0x11, 0x00


	//----- nvinfo : EIATTR_KPARAM_INFO
	.align		4
.L_37:
        /*0018*/ 	.byte	0x04, 0x17
        /*001a*/ 	.short	(.L_39 - .L_38)
.L_38:
        /*001c*/ 	.word	0x00000000
        /*0020*/ 	.short	0x0004
        /*0022*/ 	.short	0x001c
        /*0024*/ 	.byte	0x00, 0xf0, 0x11, 0x00


	//----- nvinfo : EIATTR_KPARAM_INFO
	.align		4
.L_39:
        /*0028*/ 	.byte	0x04, 0x17
        /*002a*/ 	.short	(.L_41 - .L_40)
.L_40:
        /*002c*/ 	.word	0x00000000
        /*0030*/ 	.short	0x0003
        /*0032*/ 	.short	0x0018
        /*0034*/ 	.byte	0x00, 0xf0, 0x11, 0x00


	//----- nvinfo : EIATTR_KPARAM_INFO
	.align		4
.L_41:
        /*0038*/ 	.byte	0x04, 0x17
        /*003a*/ 	.short	(.L_43 - .L_42)
.L_42:
        /*003c*/ 	.word	0x00000000
        /*0040*/ 	.short	0x0002
        /*0042*/ 	.short	0x0010
        /*0044*/ 	.byte	0x00, 0xf5, 0x21, 0x00


	//----- nvinfo : EIATTR_KPARAM_INFO
	.align		4
.L_43:
        /*0048*/ 	.byte	0x04, 0x17
        /*004a*/ 	.short	(.L_45 - .L_44)
.L_44:
        /*004c*/ 	.word	0x00000000
        /*0050*/ 	.short	0x0001
        /*0052*/ 	.short	0x0008
        /*0054*/ 	.byte	0x00, 0xf5, 0x21, 0x00


	//----- nvinfo : EIATTR_KPARAM_INFO
	.align		4
.L_45:
        /*0058*/ 	.byte	0x04, 0x17
        /*005a*/ 	.short	(.L_47 - .L_46)
.L_46:
        /*005c*/ 	.word	0x00000000
        /*0060*/ 	.short	0x0000
        /*0062*/ 	.short	0x0000
        /*0064*/ 	.byte	0x00, 0xf5, 0x21, 0x00


	//----- nvinfo : EIATTR_SPARSE_MMA_MASK
	.align		4
.L_47:
        /*0068*/ 	.byte	0x03, 0x50
        /*006a*/ 	.short	0x0000


	//----- nvinfo : EIATTR_MAXREG_COUNT
	.align		4
        /*006c*/ 	.byte	0x03, 0x1b
        /*006e*/ 	.short	0x00ff


	//----- nvinfo : EIATTR_NUM_BARRIERS
	.align		4
        /*0070*/ 	.byte	0x02, 0x4c
        /*0072*/ 	.byte	0x01
	.zero		1


	//----- nvinfo : EIATTR_MERCURY_ISA_VERSION
	.align		4
        /*0074*/ 	.byte	0x03, 0x5f
        /*0076*/ 	.short	0x0101


	//----- nvinfo : EIATTR_COOP_GROUP_MASK_REGIDS
	.align		4
        /*0078*/ 	.byte	0x04, 0x29
        /*007a*/ 	.short	(.L_49 - .L_48)


	//   ....[0]....
.L_48:
        /*007c*/ 	.word	0xffffffff


	//   ....[1]....
        /*0080*/ 	.word	0xffffffff


	//   ....[2]....
        /*0084*/ 	.word	0xffffffff


	//   ....[3]....
        /*0088*/ 	.word	0xffffffff


	//   ....[4]....
        /*008c*/ 	.word	0xffffffff


	//----- nvinfo : EIATTR_COOP_GROUP_INSTR_OFFSETS
	.align		4
.L_49:
        /*0090*/ 	.byte	0x04, 0x28
        /*0092*/ 	.short	(.L_51 - .L_50)


	//   ....[0]....
.L_50:
        /*0094*/ 	.word	0x00001110


	//   ....[1]....
        /*0098*/ 	.word	0x00001140


	//   ....[2]....
        /*009c*/ 	.word	0x00001160


	//   ....[3]....
        /*00a0*/ 	.word	0x00001180


	//   ....[4]....
        /*00a4*/ 	.word	0x000011a0


	//----- nvinfo : EIATTR_VRC_CTA_INIT_COUNT
	.align		4
.L_51:
        /*00a8*/ 	.byte	0x02, 0x4a
	.zero		1
	.zero		1


	//----- nvinfo : EIATTR_EXIT_INSTR_OFFSETS
	.align		4
        /*00ac*/ 	.byte	0x04, 0x1c
        /*00ae*/ 	.short	(.L_53 - .L_52)


	//   ....[0]....
.L_52:
        /*00b0*/ 	.word	0x00000090


	//   ....[1]....
        /*00b4*/ 	.word	0x000011b0


	//   ....[2]....
        /*00b8*/ 	.word	0x00001250


	//----- nvinfo : EIATTR_CRS_STACK_SIZE
	.align		4
.L_53:
        /*00bc*/ 	.byte	0x04, 0x1e
        /*00be*/ 	.short	(.L_55 - .L_54)
.L_54:
        /*00c0*/ 	.word	0x00000000


	//----- nvinfo : EIATTR_CBANK_PARAM_SIZE
	.align		4
.L_55:
        /*00c4*/ 	.byte	0x03, 0x19
        /*00c6*/ 	.short	0x0024


	//----- nvinfo : EIATTR_PARAM_CBANK
	.align		4
        /*00c8*/ 	.byte	0x04, 0x0a
        /*00ca*/ 	.short	(.L_57 - .L_56)
	.align		4
.L_56:
        /*00cc*/ 	.word	index@(.nv.constant0._Z33mat_vec_uncompressed_warp_per_rowPaPK4int4S2_iif)
        /*00d0*/ 	.short	0x0380
        /*00d2*/ 	.short	0x0024


	//----- nvinfo : EIATTR_SW_WAR
	.align		4
.L_57:
        /*00d4*/ 	.byte	0x04, 0x36
        /*00d6*/ 	.short	(.L_59 - .L_58)
.L_58:
        /*00d8*/ 	.word	0x00000008
.L_59:


//--------------------- .nv.callgraph             --------------------------
	.section	.nv.callgraph,"",@"SHT_CUDA_CALLGRAPH"
	.align	4
	.sectionentsize	8
	.align		4
        /*0000*/ 	.word	0x00000000
	.align		4
        /*0004*/ 	.word	0xffffffff
	.align		4
        /*0008*/ 	.word	0x00000000
	.align		4
        /*000c*/ 	.word	0xfffffffe
	.align		4
        /*0010*/ 	.word	0x00000000
	.align		4
        /*0014*/ 	.word	0xfffffffd
	.align		4
        /*0018*/ 	.word	0x00000000
	.align		4
        /*001c*/ 	.word	0xfffffffc


//--------------------- .text._Z35mat_vec_uncompressed_thread_per_rowPaPK4int4S2_iif --------------------------
	.section	.text._Z35mat_vec_uncompressed_thread_per_rowPaPK4int4S2_iif,"ax",@progbits
	.align	128
        .global         _Z35mat_vec_uncompressed_thread_per_rowPaPK4int4S2_iif
        .type           _Z35mat_vec_uncompressed_thread_per_rowPaPK4int4S2_iif,@function
        .size           _Z35mat_vec_uncompressed_thread_per_rowPaPK4int4S2_iif,(.L_x_30 - _Z35mat_vec_uncompressed_thread_per_rowPaPK4int4S2_iif)
        .other          _Z35mat_vec_uncompressed_thread_per_rowPaPK4int4S2_iif,@"STO_CUDA_ENTRY STV_DEFAULT"
_Z35mat_vec_uncompressed_thread_per_rowPaPK4int4S2_iif:
.text._Z35mat_vec_uncompressed_thread_per_rowPaPK4int4S2_iif:
[----:B------:R-:W-:Y:S01]  /*0000*/  LDC R1, c[0x0][0x37c] ;  /* 0x0000df00ff017b82 */ /* 0x000fe20000000800 */
[----:B------:R-:W0:Y:S07]  /*0010*/  S2R R2, SR_TID.X ;  /* 0x0000000000027919 */ /* 0x000e2e0000002100 */
[----:B------:R-:W0:Y:S01]  /*0020*/  S2UR UR4, SR_CTAID.X ;  /* 0x00000000000479c3 */ /* 0x000e220000002500 */
[----:B------:R-:W1:Y:S07]  /*0030*/  LDCU UR5, c[0x0][0x39c] ;  /* 0x00007380ff0577ac */ /* 0x000e6e0008000800 */
[----:B------:R-:W0:Y:S02]  /*0040*/  LDC R3, c[0x0][0x360] ;  /* 0x0000d800ff037b82 */ /* 0x000e240000000800 */
[----:B0-----:R-:W-:-:S05]  /*0050*/  IMAD R0, R3, UR4, R2 ;  /* 0x0000000403007c24 */ /* 0x001fca000f8e0202 */
[----:B-1----:R-:W-:-:S13]  /*0060*/  ISETP.GE.AND P0, PT, R0, UR5, PT ;  /* 0x0000000500007c0c */ /* 0x002fda000bf06270 */
[----:B------:R-:W-:Y:S05]  /*0070*/  @P0 EXIT ;  /* 0x000000000000094d */ /* 0x000fea0003800000 */
[----:B------:R-:W0:Y:S01]  /*0080*/  LDCU UR6, c[0x0][0x398] ;  /* 0x00007300ff0677ac */ /* 0x000e220008000800 */
[----:B------:R-:W-:Y:S01]  /*0090*/  BSSY.RECONVERGENT B0, `(.L_x_0) ;  /* 0x0000055000007945 */ /* 0x000fe20003800200 */
[----:B------:R-:W1:Y:S01]  /*00a0*/  LDCU.64 UR10, c[0x0][0x358] ;  /* 0x00006b00ff0a77ac */ /* 0x000e620008000a00 */
[----:B0-----:R-:W-:-:S06]  /*00b0*/  USHF.R.S32.HI UR8, URZ, 0x4, UR6 ;  /* 0x00000004ff087899 */ /* 0x001fcc0008011406 */
[----:B------:R-:W-:-:S13]  /*00c0*/  ISETP.GE.AND P0, PT, R2, UR8, PT ;  /* 0x0000000802007c0c */ /* 0x000fda000bf06270 */
[----:B-1----:R-:W-:Y:S05]  /*00d0*/  @P0 BRA `(.L_x_1) ;  /* 0x0000000400400947 */ /* 0x002fea0003800000 */
[----:B------:R-:W0:Y:S01]  /*00e0*/  I2F.U32.RP R9, R3 ;  /* 0x0000000300097306 */ /* 0x000e220000209000 */
[----:B------:R-:W-:Y:S01]  /*00f0*/  IADD3 R6, PT, PT, R2, R3, RZ ;  /* 0x0000000302067210 */ /* 0x000fe20007ffe0ff */
[----:B------:R-:W-:Y:S01]  /*0100*/  BSSY.RECONVERGENT B1, `(.L_x_2) ;  /* 0x000002d000017945 */ /* 0x000fe20003800200 */
[----:B------:R-:W-:Y:S02]  /*0110*/  ISETP.NE.U32.AND P2, PT, R3, RZ, PT ;  /* 0x000000ff0300720c */ /* 0x000fe40003f45070 */
[C---:B------:R-:W-:Y:S02]  /*0120*/  ISETP.GE.U32.AND P0, PT, R6.reuse, UR8, PT ;  /* 0x0000000806007c0c */ /* 0x040fe4000bf06070 */
[----:B------:R-:W-:Y:S02]  /*0130*/  VIMNMX.U32 R7, PT, PT, R6, UR8, !PT ;  /* 0x0000000806077c48 */ /* 0x000fe4000ffe0000 */
[----:B------:R-:W-:Y:S01]  /*0140*/  MOV R28, R2 ;  /* 0x00000002001c7202 */ /* 0x000fe20000000f00 */
[----:B0-----:R-:W0:Y:S02]  /*0150*/  MUFU.RCP R9, R9 ;  /* 0x0000000900097308 */ /* 0x001e240000001000 */
[----:B0-----:R-:W-:-:S06]  /*0160*/  IADD3 R4, PT, PT, R9, 0xffffffe, RZ ;  /* 0x0ffffffe09047810 */ /* 0x001fcc0007ffe0ff */
[----:B------:R0:W1:Y:S02]  /*0170*/  F2I.FTZ.U32.TRUNC.NTZ R5, R4 ;  /* 0x0000000400057305 */ /* 0x000064000021f000 */
[----:B0-----:R-:W-:Y:S01]  /*0180*/  HFMA2 R4, -RZ, RZ, 0, 0 ;  /* 0x00000000ff047431 */ /* 0x001fe200000001ff */
[----:B-1----:R-:W-:-:S05]  /*0190*/  IADD3 R8, PT, PT, RZ, -R5, RZ ;  /* 0x80000005ff087210 */ /* 0x002fca0007ffe0ff */
[----:B------:R-:W-:Y:S01]  /*01a0*/  IMAD R11, R8, R3, RZ ;  /* 0x00000003080b7224 */ /* 0x000fe200078e02ff */
[----:B------:R-:W-:-:S03]  /*01b0*/  SEL R8, RZ, 0x1, P0 ;  /* 0x00000001ff087807 */ /* 0x000fc60000000000 */
[----:B------:R-:W-:Y:S01]  /*01c0*/  IMAD.HI.U32 R5, R5, R11, R4 ;  /* 0x0000000b05057227 */ /* 0x000fe200078e0004 */
[----:B------:R-:W-:-:S05]  /*01d0*/  IADD3 R6, PT, PT, R7, -R6, -R8 ;  /* 0x8000000607067210 */ /* 0x000fca0007ffe808 */
[----:B------:R-:W-:-:S05]  /*01e0*/  IMAD.HI.U32 R5, R5, R6, RZ ;  /* 0x0000000605057227 */ /* 0x000fca00078e00ff */
[----:B------:R-:W-:-:S05]  /*01f0*/  IADD3 R4, PT, PT, -R5, RZ, RZ ;  /* 0x000000ff05047210 */ /* 0x000fca0007ffe1ff */
[----:B------:R-:W-:-:S05]  /*0200*/  IMAD R6, R3, R4, R6 ;  /* 0x0000000403067224 */ /* 0x000fca00078e0206 */
[----:B------:R-:W-:-:S13]  /*0210*/  ISETP.GE.U32.AND P0, PT, R6, R3, PT ;  /* 0x000000030600720c */ /* 0x000fda0003f06070 */
[-C--:B------:R-:W-:Y:S02]  /*0220*/  @P0 IADD3 R6, PT, PT, R6, -R3.reuse, RZ ;  /* 0x8000000306060210 */ /* 0x080fe40007ffe0ff */
[----:B------:R-:W-:Y:S02]  /*0230*/  @P0 IADD3 R5, PT, PT, R5, 0x1, RZ ;  /* 0x0000000105050810 */ /* 0x000fe40007ffe0ff */
[----:B------:R-:W-:-:S13]  /*0240*/  ISETP.GE.U32.AND P1, PT, R6, R3, PT ;  /* 0x000000030600720c */ /* 0x000fda0003f26070 */
[----:B------:R-:W-:Y:S02]  /*0250*/  @P1 IADD3 R5, PT, PT, R5, 0x1, RZ ;  /* 0x0000000105051810 */ /* 0x000fe40007ffe0ff */
[----:B------:R-:W-:-:S04]  /*0260*/  @!P2 LOP3.LUT R5, RZ, R3, RZ, 0x33, !PT ;  /* 0x00000003ff05a212 */ /* 0x000fc800078e33ff */
[----:B------:R-:W-:-:S04]  /*0270*/  IADD3 R5, PT, PT, R8, R5, RZ ;  /* 0x0000000508057210 */ /* 0x000fc80007ffe0ff */
[C---:B------:R-:W-:Y:S02]  /*0280*/  LOP3.LUT R4, R5.reuse, 0x3, RZ, 0xc0, !PT ;  /* 0x0000000305047812 */ /* 0x040fe400078ec0ff */
[----:B------:R-:W-:Y:S02]  /*0290*/  ISETP.GE.U32.AND P1, PT, R5, 0x3, PT ;  /* 0x000000030500780c */ /* 0x000fe40003f26070 */
[----:B------:R-:W-:-:S13]  /*02a0*/  ISETP.NE.AND P0, PT, R4, 0x3, PT ;  /* 0x000000030400780c */ /* 0x000fda0003f05270 */
[----:B------:R-:W-:Y:S05]  /*02b0*/  @!P0 BRA `(.L_x_3) ;  /* 0x0000000000448947 */ /* 0x000fea0003800000 */
[----:B------:R-:W0:Y:S01]  /*02c0*/  S2UR UR5, SR_CgaCtaId ;  /* 0x00000000000579c3 */ /* 0x000e220000008800 */
[----:B------:R-:W-:Y:S01]  /*02d0*/  IADD3 R5, PT, PT, R5, 0x1, RZ ;  /* 0x0000000105057810 */ /* 0x000fe20007ffe0ff */
[----:B------:R-:W-:-:S03]  /*02e0*/  UMOV UR4, 0x400 ;  /* 0x0000040000047882 */ /* 0x000fc60000000000 */
[----:B------:R-:W-:-:S03]  /*02f0*/  LOP3.LUT R5, R5, 0x3, RZ, 0xc0, !PT ;  /* 0x0000000305057812 */ /* 0x000fc600078ec0ff */
[----:B------:R-:W1:Y:S01]  /*0300*/  LDC.64 R8, c[0x0][0x390] ;  /* 0x0000e400ff087b82 */ /* 0x000e620000000a00 */
[C---:B------:R-:W-:Y:S01]  /*0310*/  IADD3 R11, PT, PT, -R5.reuse, RZ, RZ ;  /* 0x000000ff050b7210 */ /* 0x040fe20007ffe1ff */
[----:B------:R-:W-:Y:S01]  /*0320*/  IMAD R28, R5, R3, R2 ;  /* 0x00000003051c7224 */ /* 0x000fe200078e0202 */
[----:B0-----:R-:W-:-:S06]  /*0330*/  ULEA UR4, UR5, UR4, 0x18 ;  /* 0x0000000405047291 */ /* 0x001fcc000f8ec0ff */
[C---:B------:R-:W-:Y:S01]  /*0340*/  LEA R10, R2.reuse, UR4, 0x4 ;  /* 0x00000004020a7c11 */ /* 0x040fe2000f8e20ff */
[----:B-1----:R-:W-:-:S07]  /*0350*/  IMAD.WIDE.U32 R8, R2, 0x10, R8 ;  /* 0x0000001002087825 */ /* 0x002fce00078e0008 */
.L_x_4:
[----:B------:R0:W2:Y:S01]  /*0360*/  LDG.E.128.CONSTANT R4, desc[UR10][R8.64] ;  /* 0x0000000a08047981 */ /* 0x0000a2000c1e9d00 */
[----:B------:R-:W-:-:S04]  /*0370*/  IADD3 R11, PT, PT, R11, 0x1, RZ ;  /* 0x000000010b0b7810 */ /* 0x000fc80007ffe0ff */
[----:B------:R-:W-:Y:S01]  /*0380*/  ISETP.NE.AND P0, PT, R11, RZ, PT ;  /* 0x000000ff0b00720c */ /* 0x000fe20003f05270 */
[C---:B0-----:R-:W-:Y:S01]  /*0390*/  IMAD.WIDE.U32 R8, R3.reuse, 0x10, R8 ;  /* 0x0000001003087825 */ /* 0x041fe200078e0008 */
[----:B--2---:R0:W-:Y:S02]  /*03a0*/  STS.128 [R10], R4 ;  /* 0x000000040a007388 */ /* 0x0041e40000000c00 */
[----:B0-----:R-:W-:-:S09]  /*03b0*/  LEA R10, R3, R10, 0x4 ;  /* 0x0000000a030a7211 */ /* 0x001fd200078e20ff */
[----:B------:R-:W-:Y:S05]  /*03c0*/  @P0 BRA `(.L_x_4) ;  /* 0xfffffffc00e40947 */ /* 0x000fea000383ffff */
.L_x_3:
[----:B------:R-:W-:Y:S05]  /*03d0*/  BSYNC.RECONVERGENT B1 ;  /* 0x0000000000017941 */ /* 0x000fea0003800200 */
.L_x_2:
[----:B------:R-:W-:Y:S05]  /*03e0*/  @!P1 BRA `(.L_x_1) ;  /* 0x00000000007c9947 */ /* 0x000fea0003800000 */
[----:B------:R-:W0:Y:S01]  /*03f0*/  S2UR UR5, SR_CgaCtaId ;  /* 0x00000000000579c3 */ /* 0x000e220000008800 */
[----:B------:R-:W-:Y:S01]  /*0400*/  UMOV UR4, 0x400 ;  /* 0x0000040000047882 */ /* 0x000fe20000000000 */
[C---:B------:R-:W-:Y:S01]  /*0410*/  LEA R20, R3.reuse, R28, 0x1 ;  /* 0x0000001c03147211 */ /* 0x040fe200078e08ff */
[----:B------:R-:W-:Y:S01]  /*0420*/  IMAD R22, R3, 0x3, R28 ;  /* 0x0000000303167824 */ /* 0x000fe200078e021c */
[----:B------:R-:W-:-:S04]  /*0430*/  IADD3 R21, PT, PT, R28, R3, RZ ;  /* 0x000000031c157210 */ /* 0x000fc80007ffe0ff */
[----:B------:R-:W1:Y:S01]  /*0440*/  LDC.64 R24, c[0x0][0x390] ;  /* 0x0000e400ff187b82 */ /* 0x000e620000000a00 */
[----:B0-----:R-:W-:-:S06]  /*0450*/  ULEA UR4, UR5, UR4, 0x18 ;  /* 0x0000000405047291 */ /* 0x001fcc000f8ec0ff */
[----:B------:R-:W-:-:S07]  /*0460*/  LEA R26, R28, UR4, 0x4 ;  /* 0x000000041c1a7c11 */ /* 0x000fce000f8e20ff */
.L_x_5:
[----:B-1----:R-:W-:-:S04]  /*0470*/  IMAD.WIDE.U32 R4, R28, 0x10, R24 ;  /* 0x000000101c047825 */ /* 0x002fc800078e0018 */
[--C-:B--2---:R-:W-:Y:S02]  /*0480*/  IMAD.WIDE.U32 R8, R21, 0x10, R24.reuse ;  /* 0x0000001015087825 */ /* 0x104fe400078e0018 */
[----:B------:R-:W2:Y:S02]  /*0490*/  LDG.E.128.CONSTANT R4, desc[UR10][R4.64] ;  /* 0x0000000a04047981 */ /* 0x000ea4000c1e9d00 */
[--C-:B------:R-:W-:Y:S02]  /*04a0*/  IMAD.WIDE.U32 R12, R20, 0x10, R24.reuse ;  /* 0x00000010140c7825 */ /* 0x100fe400078e0018 */
[----:B------:R-:W3:Y:S02]  /*04b0*/  LDG.E.128.CONSTANT R8, desc[UR10][R8.64] ;  /* 0x0000000a08087981 */ /* 0x000ee4000c1e9d00 */
[----:B------:R-:W-:Y:S02]  /*04c0*/  IMAD.WIDE.U32 R16, R22, 0x10, R24 ;  /* 0x0000001016107825 */ /* 0x000fe400078e0018 */
[----:B------:R-:W4:Y:S04]  /*04d0*/  LDG.E.128.CONSTANT R12, desc[UR10][R12.64] ;  /* 0x0000000a0c0c7981 */ /* 0x000f28000c1e9d00 */
[----:B------:R-:W5:Y:S01]  /*04e0*/  LDG.E.128.CONSTANT R16, desc[UR10][R16.64] ;  /* 0x0000000a10107981 */ /* 0x000f62000c1e9d00 */
[CC--:B------:R-:W-:Y:S01]  /*04f0*/  LEA R23, R3.reuse, R26.reuse, 0x4 ;  /* 0x0000001a03177211 */ /* 0x0c0fe200078e20ff */
[C---:B------:R-:W-:Y:S01]  /*0500*/  IMAD R29, R3.reuse, 0x30, R26 ;  /* 0x00000030031d7824 */ /* 0x040fe200078e021a */
[----:B------:R-:W-:-:S02]  /*0510*/  LEA R27, R3, R26, 0x5 ;  /* 0x0000001a031b7211 */ /* 0x000fc400078e28ff */
[----:B------:R-:W-:-:S04]  /*0520*/  IADD3 R28, PT, PT, R3, R28, R3 ;  /* 0x0000001c031c7210 */ /* 0x000fc80007ffe003 */
[----:B------:R-:W-:-:S04]  /*0530*/  IADD3 R28, PT, PT, R3, R28, R3 ;  /* 0x0000001c031c7210 */ /* 0x000fc80007ffe003 */
[----:B------:R-:W-:Y:S02]  /*0540*/  ISETP.GE.AND P0, PT, R28, UR8, PT ;  /* 0x000000081c007c0c */ /* 0x000fe4000bf06270 */
[C---:B------:R-:W-:Y:S02]  /*0550*/  LEA R20, R3.reuse, R20, 0x2 ;  /* 0x0000001403147211 */ /* 0x040fe400078e10ff */
[C---:B------:R-:W-:Y:S02]  /*0560*/  LEA R22, R3.reuse, R22, 0x2 ;  /* 0x0000001603167211 */ /* 0x040fe400078e10ff */
[C---:B------:R-:W-:Y:S01]  /*0570*/  LEA R21, R3.reuse, R21, 0x2 ;  /* 0x0000001503157211 */ /* 0x040fe200078e10ff */
[----:B--2---:R0:W-:Y:S04]  /*0580*/  STS.128 [R26], R4 ;  /* 0x000000041a007388 */ /* 0x0041e80000000c00 */
[----:B---3--:R2:W-:Y:S04]  /*0590*/  STS.128 [R23], R8 ;  /* 0x0000000817007388 */ /* 0x0085e80000000c00 */
[----:B----4-:R2:W-:Y:S04]  /*05a0*/  STS.128 [R27], R12 ;  /* 0x0000000c1b007388 */ /* 0x0105e80000000c00 */
[----:B-----5:R2:W-:Y:S01]  /*05b0*/  STS.128 [R29], R16 ;  /* 0x000000101d007388 */ /* 0x0205e20000000c00 */
[----:B0-----:R-:W-:Y:S01]  /*05c0*/  LEA R26, R3, R26, 0x6 ;  /* 0x0000001a031a7211 */ /* 0x001fe200078e30ff */
[----:B------:R-:W-:Y:S06]  /*05d0*/  @!P0 BRA `(.L_x_5) ;  /* 0xfffffffc00a48947 */ /* 0x000fec000383ffff */
.L_x_1:
[----:B------:R-:W-:Y:S05]  /*05e0*/  BSYNC.RECONVERGENT B0 ;  /* 0x0000000000007941 */ /* 0x000fea0003800200 */
.L_x_0:
[----:B------:R-:W-:Y:S01]  /*05f0*/  SHF.R.S32.HI R3, RZ, 0x1f, R0 ;  /* 0x0000001fff037819 */ /* 0x000fe20000011400 */
[----:B------:R-:W0:Y:S01]  /*0600*/  LDCU.64 UR4, c[0x0][0x388] ;  /* 0x00007100ff0477ac */ /* 0x000e220008000a00 */
[----:B------:R-:W-:Y:S01]  /*0610*/  SHF.L.U32 R2, R2, 0x4, RZ ;  /* 0x0000000402027819 */ /* 0x000fe200000006ff */
[----:B------:R-:W-:Y:S01]  /*0620*/  HFMA2 R33, -RZ, RZ, 0, 0 ;  /* 0x00000000ff217431 */ /* 0x000fe200000001ff */
[----:B------:R-:W-:Y:S01]  /*0630*/  LEA.HI R3, R3, R0, RZ, 0x5 ;  /* 0x0000000003037211 */ /* 0x000fe200078f28ff */
[----:B------:R-:W-:Y:S01]  /*0640*/  UISETP.GE.AND UP0, UPT, UR8, 0x1, UPT ;  /* 0x000000010800788c */ /* 0x000fe2000bf06270 */
[----:B------:R-:W-:Y:S02]  /*0650*/  LOP3.LUT R2, R2, 0x1f0, RZ, 0xc0, !PT ;  /* 0x000001f002027812 */ /* 0x000fe400078ec0ff */
[----:B------:R-:W-:-:S05]  /*0660*/  SHF.R.U32.HI R3, RZ, 0x5, R3 ;  /* 0x00000005ff037819 */ /* 0x000fca0000011603 */
[----:B------:R-:W-:-:S05]  /*0670*/  IMAD R3, R3, UR6, RZ ;  /* 0x0000000603037c24 */ /* 0x000fca000f8e02ff */
[----:B------:R-:W-:Y:S01]  /*0680*/  SHF.L.U32 R3, R3, 0x5, RZ ;  /* 0x0000000503037819 */ /* 0x000fe200000006ff */
[----:B------:R-:W-:Y:S03]  /*0690*/  BAR.SYNC.DEFER_BLOCKING 0x0 ;  /* 0x0000000000007b1d */ /* 0x000fe60000010000 */
[--C-:B0-----:R-:W-:Y:S02]  /*06a0*/  IADD3 R2, P0, P1, R2, UR4, R3.reuse ;  /* 0x0000000402027c10 */ /* 0x101fe4000f91e003 */
[----:B------:R-:W-:-:S04]  /*06b0*/  SHF.R.S32.HI R3, RZ, 0x1f, R3 ;  /* 0x0000001fff037819 */ /* 0x000fc80000011403 */
[----:B------:R-:W-:Y:S01]  /*06c0*/  IADD3.X R3, PT, PT, RZ, UR5, R3, P0, P1 ;  /* 0x00000005ff037c10 */ /* 0x000fe200087e2403 */
[----:B------:R-:W-:Y:S06]  /*06d0*/  BRA.U !UP0, `(.L_x_6) ;  /* 0x0000000d08a07547 */ /* 0x000fec000b800000 */
[----:B------:R-:W-:Y:S01]  /*06e0*/  UISETP.GE.U32.AND UP1, UPT, UR8, 0x10, UPT ;  /* 0x000000100800788c */ /* 0x000fe2000bf26070 */
[----:B------:R-:W-:Y:S01]  /*06f0*/  MOV R33, RZ ;  /* 0x000000ff00217202 */ /* 0x000fe20000000f00 */
[----:B------:R-:W-:Y:S01]  /*0700*/  ULOP3.LUT UR7, UR8, 0xf, URZ, 0xc0, !UPT ;  /* 0x0000000f08077892 */ /* 0x000fe2000f8ec0ff */
[----:B------:R-:W-:-:S03]  /*0710*/  UMOV UR4, URZ ;  /* 0x000000ff00047c82 */ /* 0x000fc60008000000 */
[----:B------:R-:W-:-:S03]  /*0720*/  UISETP.NE.AND UP0, UPT, UR7, URZ, UPT ;  /* 0x000000ff0700728c */ /* 0x000fc6000bf05270 */
[----:B------:R-:W-:Y:S08]  /*0730*/  BRA.U !UP1, `(.L_x_7) ;  /* 0x0000000509b47547 */ /* 0x000ff0000b800000 */
[----:B------:R-:W0:Y:S01]  /*0740*/  S2UR UR6, SR_CgaCtaId ;  /* 0x00000000000679c3 */ /* 0x000e220000008800 */
[----:B------:R-:W-:Y:S01]  /*0750*/  UMOV UR5, 0x400 ;  /* 0x0000040000057882 */ /* 0x000fe20000000000 */
[----:B------:R-:W-:Y:S01]  /*0760*/  ULOP3.LUT UR4, UR8, 0x7ffffff0, URZ, 0xc0, !UPT ;  /* 0x7ffffff008047892 */ /* 0x000fe2000f8ec0ff */
[----:B------:R-:W-:Y:S01]  /*0770*/  MOV R33, RZ ;  /* 0x000000ff00217202 */ /* 0x000fe20000000f00 */
[----:B0-----:R-:W-:Y:S02]  /*0780*/  ULEA UR5, UR6, UR5, 0x18 ;  /* 0x0000000506057291 */ /* 0x001fe4000f8ec0ff */
[----:B------:R-:W-:Y:S02]  /*0790*/  UIADD3 UR6, UPT, UPT, -UR4, URZ, URZ ;  /* 0x000000ff04067290 */ /* 0x000fe4000fffe1ff */
[----:B------:R-:W-:-:S12]  /*07a0*/  UIADD3 UR5, UPT, UPT, UR5, 0x80, URZ ;  /* 0x0000008005057890 */ /* 0x000fd8000fffe0ff */
.L_x_8:
[----:B--2---:R-:W2:Y:S04]  /*07b0*/  LDG.E.128.CONSTANT R16, desc[UR10][R2.64] ;  /* 0x0000000a02107981 */ /* 0x004ea8000c1e9d00 */
[----:B------:R-:W3:Y:S04]  /*07c0*/  LDG.E.128.CONSTANT R24, desc[UR10][R2.64+0x200] ;  /* 0x0002000a02187981 */ /* 0x000ee8000c1e9d00 */
[----:B------:R-:W4:Y:S04]  /*07d0*/  LDG.E.128.CONSTANT R28, desc[UR10][R2.64+0x400] ;  /* 0x0004000a021c7981 */ /* 0x000f28000c1e9d00 */
[----:B------:R-:W5:Y:S04]  /*07e0*/  LDG.E.128.CONSTANT R8, desc[UR10][R2.64+0x600] ;  /* 0x0006000a02087981 */ /* 0x000f68000c1e9d00 */
[----:B------:R-:W5:Y:S04]  /*07f0*/  LDG.E.128.CONSTANT R20, desc[UR10][R2.64+0x800] ;  /* 0x0008000a02147981 */ /* 0x000f68000c1e9d00 */
[----:B------:R-:W5:Y:S04]  /*0800*/  LDG.E.128.CONSTANT R12, desc[UR10][R2.64+0xa00] ;  /* 0x000a000a020c7981 */ /* 0x000f68000c1e9d00 */
[----:B------:R-:W2:Y:S02]  /*0810*/  LDS.128 R4, [UR5+-0x80] ;  /* 0xffff8005ff047984 */ /* 0x000ea40008000c00 */
[----:B--2---:R-:W-:-:S04]  /*0820*/  IDP.4A.S8.S8 R4, R16, R4, R33 ;  /* 0x0000000410047226 */ /* 0x004fc80000000621 */
[----:B------:R-:W-:-:S04]  /*0830*/  IDP.4A.S8.S8 R5, R17, R5, R4 ;  /* 0x0000000511057226 */ /* 0x000fc80000000604 */
[----:B------:R-:W-:-:S04]  /*0840*/  IDP.4A.S8.S8 R6, R18, R6, R5 ;  /* 0x0000000612067226 */ /* 0x000fc80000000605 */
[----:B------:R-:W-:Y:S02]  /*0850*/  IDP.4A.S8.S8 R19, R19, R7, R6 ;  /* 0x0000000713137226 */ /* 0x000fe40000000606 */
[----:B------:R-:W3:Y:S02]  /*0860*/  LDS.128 R4, [UR5+-0x70] ;  /* 0xffff9005ff047984 */ /* 0x000ee40008000c00 */
[----:B---3--:R-:W-:Y:S02]  /*0870*/  IDP.4A.S8.S8 R4, R24, R4, R19 ;  /* 0x0000000418047226 */ /* 0x008fe40000000613 */
[----:B------:R-:W4:Y:S02]  /*0880*/  LDS.128 R16, [UR5+-0x60] ;  /* 0xffffa005ff107984 */ /* 0x000f240008000c00 */
[----:B------:R-:W-:-:S04]  /*0890*/  IDP.4A.S8.S8 R5, R25, R5, R4 ;  /* 0x0000000519057226 */ /* 0x000fc80000000604 */
[----:B------:R-:W-:-:S04]  /*08a0*/  IDP.4A.S8.S8 R6, R26, R6, R5 ;  /* 0x000000061a067226 */ /* 0x000fc80000000605 */
[----:B------:R-:W-:Y:S02]  /*08b0*/  IDP.4A.S8.S8 R7, R27, R7, R6 ;  /* 0x000000071b077226 */ /* 0x000fe40000000606 */
[----:B------:R-:W2:Y:S02]  /*08c0*/  LDG.E.128.CONSTANT R24, desc[UR10][R2.64+0xc00] ;  /* 0x000c000a02187981 */ /* 0x000ea4000c1e9d00 */
[----:B----4-:R-:W-:Y:S02]  /*08d0*/  IDP.4A.S8.S8 R16, R28, R16, R7 ;  /* 0x000000101c107226 */ /* 0x010fe40000000607 */
[----:B------:R-:W5:Y:S02]  /*08e0*/  LDS.128 R4, [UR5+-0x50] ;  /* 0xffffb005ff047984 */ /* 0x000f640008000c00 */
[----:B------:R-:W-:-:S04]  /*08f0*/  IDP.4A.S8.S8 R17, R29, R17, R16 ;  /* 0x000000111d117226 */ /* 0x000fc80000000610 */
[----:B------:R-:W-:-:S04]  /*0900*/  IDP.4A.S8.S8 R18, R30, R18, R17 ;  /* 0x000000121e127226 */ /* 0x000fc80000000611 */
[----:B------:R-:W-:Y:S02]  /*0910*/  IDP.4A.S8.S8 R19, R31, R19, R18 ;  /* 0x000000131f137226 */ /* 0x000fe40000000612 */
[----:B------:R-:W3:Y:S02]  /*0920*/  LDG.E.128.CONSTANT R28, desc[UR10][R2.64+0xe00] ;  /* 0x000e000a021c7981 */ /* 0x000ee4000c1e9d00 */
[----:B-----5:R-:W-:Y:S02]  /*0930*/  IDP.4A.S8.S8 R4, R8, R4, R19 ;  /* 0x0000000408047226 */ /* 0x020fe40000000613 */
[----:B------:R-:W0:Y:S02]  /*0940*/  LDS.128 R16, [UR5+-0x40] ;  /* 0xffffc005ff107984 */ /* 0x000e240008000c00 */
[----:B------:R-:W-:-:S04]  /*0950*/  IDP.4A.S8.S8 R5, R9, R5, R4 ;  /* 0x0000000509057226 */ /* 0x000fc80000000604 */
[----:B------:R-:W-:-:S04]  /*0960*/  IDP.4A.S8.S8 R6, R10, R6, R5 ;  /* 0x000000060a067226 */ /* 0x000fc80000000605 */
[----:B------:R-:W-:Y:S02]  /*0970*/  IDP.4A.S8.S8 R7, R11, R7, R6 ;  /* 0x000000070b077226 */ /* 0x000fe40000000606 */
[----:B------:R-:W4:Y:S02]  /*0980*/  LDG.E.128.CONSTANT R8, desc[UR10][R2.64+0x1000] ;  /* 0x0010000a02087981 */ /* 0x000f24000c1e9d00 */
[----:B0-----:R-:W-:Y:S02]  /*0990*/  IDP.4A.S8.S8 R16, R20, R16, R7 ;  /* 0x0000001014107226 */ /* 0x001fe40000000607 */
[----:B------:R-:W0:Y:S02]  /*09a0*/  LDS.128 R4, [UR5+-0x30] ;  /* 0xffffd005ff047984 */ /* 0x000e240008000c00 */
[----:B------:R-:W-:-:S04]  /*09b0*/  IDP.4A.S8.S8 R17, R21, R17, R16 ;  /* 0x0000001115117226 */ /* 0x000fc80000000610 */
[----:B------:R-:W-:-:S04]  /*09c0*/  IDP.4A.S8.S8 R18, R22, R18, R17 ;  /* 0x0000001216127226 */ /* 0x000fc80000000611 */
[----:B------:R-:W-:Y:S02]  /*09d0*/  IDP.4A.S8.S8 R23, R23, R19, R18 ;  /* 0x0000001317177226 */ /* 0x000fe40000000612 */
[----:B------:R-:W5:Y:S02]  /*09e0*/  LDG.E.128.CONSTANT R16, desc[UR10][R2.64+0x1200] ;  /* 0x0012000a02107981 */ /* 0x000f64000c1e9d00 */
[----:B0-----:R-:W-:Y:S02]  /*09f0*/  IDP.4A.S8.S8 R4, R12, R4, R23 ;  /* 0x000000040c047226 */ /* 0x001fe40000000617 */
[----:B------:R-:W5:Y:S02]  /*0a00*/  LDG.E.128.CONSTANT R20, desc[UR10][R2.64+0x1400] ;  /* 0x0014000a02147981 */ /* 0x000f64000c1e9d00 */
[----:B------:R-:W-:-:S04]  /*0a10*/  IDP.4A.S8.S8 R5, R13, R5, R4 ;  /* 0x000000050d057226 */ /* 0x000fc80000000604 */
[----:B------:R-:W-:-:S04]  /*0a20*/  IDP.4A.S8.S8 R6, R14, R6, R5 ;  /* 0x000000060e067226 */ /* 0x000fc80000000605 */
[----:B------:R-:W-:Y:S02]  /*0a30*/  IDP.4A.S8.S8 R15, R15, R7, R6 ;  /* 0x000000070f0f7226 */ /* 0x000fe40000000606 */
[----:B------:R-:W2:Y:S02]  /*0a40*/  LDS.128 R4, [UR5+-0x20] ;  /* 0xffffe005ff047984 */ /* 0x000ea40008000c00 */
[----:B--2---:R-:W-:Y:S02]  /*0a50*/  IDP.4A.S8.S8 R4, R24, R4, R15 ;  /* 0x0000000418047226 */ /* 0x004fe4000000060f */
[----:B------:R-:W3:Y:S02]  /*0a60*/  LDS.128 R12, [UR5+-0x10] ;  /* 0xfffff005ff0c7984 */ /* 0x000ee40008000c00 */
[----:B------:R-:W-:-:S04]  /*0a70*/  IDP.4A.S8.S8 R5, R25, R5, R4 ;  /* 0x0000000519057226 */ /* 0x000fc80000000604 */
[----:B------:R-:W-:-:S04]  /*0a80*/  IDP.4A.S8.S8 R6, R26, R6, R5 ;  /* 0x000000061a067226 */ /* 0x000fc80000000605 */
[----:B------:R-:W-:Y:S02]  /*0a90*/  IDP.4A.S8.S8 R7, R27, R7, R6 ;  /* 0x000000071b077226 */ /* 0x000fe40000000606 */
[----:B------:R-:W2:Y:S02]  /*0aa0*/  LDG.E.128.CONSTANT R24, desc[UR10][R2.64+0x1600] ;  /* 0x0016000a02187981 */ /* 0x000ea4000c1e9d00 */
[----:B---3--:R-:W-:Y:S02]  /*0ab0*/  IDP.4A.S8.S8 R12, R28, R12, R7 ;  /* 0x0000000c1c0c7226 */ /* 0x008fe40000000607 */
[----:B------:R-:W4:Y:S02]  /*0ac0*/  LDS.128 R4, [UR5] ;  /* 0x00000005ff047984 */ /* 0x000f240008000c00 */
[----:B------:R-:W-:-:S04]  /*0ad0*/  IDP.4A.S8.S8 R13, R29, R13, R12 ;  /* 0x0000000d1d0d7226 */ /* 0x000fc8000000060c */
[----:B------:R-:W-:-:S04]  /*0ae0*/  IDP.4A.S8.S8 R14, R30, R14, R13 ;  /* 0x0000000e1e0e7226 */ /* 0x000fc8000000060d */
[----:B------:R-:W-:Y:S02]  /*0af0*/  IDP.4A.S8.S8 R31, R31, R15, R14 ;  /* 0x0000000f1f1f7226 */ /* 0x000fe4000000060e */
[----:B------:R-:W5:Y:S02]  /*0b00*/  LDS.128 R12, [UR5+0x10] ;  /* 0x00001005ff0c7984 */ /* 0x000f640008000c00 */
[----:B----4-:R-:W-:Y:S02]  /*0b10*/  IDP.4A.S8.S8 R4, R8, R4, R31 ;  /* 0x0000000408047226 */ /* 0x010fe4000000061f */
[----:B------:R-:W3:Y:S02]  /*0b20*/  LDG.E.128.CONSTANT R28, desc[UR10][R2.64+0x1800] ;  /* 0x0018000a021c7981 */ /* 0x000ee4000c1e9d00 */
[----:B------:R-:W-:-:S04]  /*0b30*/  IDP.4A.S8.S8 R5, R9, R5, R4 ;  /* 0x0000000509057226 */ /* 0x000fc80000000604 */
[----:B------:R-:W-:-:S04]  /*0b40*/  IDP.4A.S8.S8 R6, R10, R6, R5 ;  /* 0x000000060a067226 */ /* 0x000fc80000000605 */
[----:B------:R-:W-:Y:S02]  /*0b50*/  IDP.4A.S8.S8 R11, R11, R7, R6 ;  /* 0x000000070b0b7226 */ /* 0x000fe40000000606 */
[----:B------:R-:W0:Y:S02]  /*0b60*/  LDS.128 R4, [UR5+0x20] ;  /* 0x00002005ff047984 */ /* 0x000e240008000c00 */
[----:B-----5:R-:W-:Y:S02]  /*0b70*/  IDP.4A.S8.S8 R12, R16, R12, R11 ;  /* 0x0000000c100c7226 */ /* 0x020fe4000000060b */
[----:B------:R-:W4:Y:S02]  /*0b80*/  LDG.E.128.CONSTANT R8, desc[UR10][R2.64+0x1a00] ;  /* 0x001a000a02087981 */ /* 0x000f24000c1e9d00 */
[----:B------:R-:W-:-:S04]  /*0b90*/  IDP.4A.S8.S8 R13, R17, R13, R12 ;  /* 0x0000000d110d7226 */ /* 0x000fc8000000060c */
[----:B------:R-:W-:-:S04]  /*0ba0*/  IDP.4A.S8.S8 R14, R18, R14, R13 ;  /* 0x0000000e120e7226 */ /* 0x000fc8000000060d */
[----:B------:R-:W-:Y:S02]  /*0bb0*/  IDP.4A.S8.S8 R19, R19, R15, R14 ;  /* 0x0000000f13137226 */ /* 0x000fe4000000060e */
[----:B------:R-:W5:Y:S02]  /*0bc0*/  LDG.E.128.CONSTANT R12, desc[UR10][R2.64+0x1c00] ;  /* 0x001c000a020c7981 */ /* 0x000f64000c1e9d00 */
[----:B0-----:R-:W-:Y:S02]  /*0bd0*/  IDP.4A.S8.S8 R4, R20, R4, R19 ;  /* 0x0000000414047226 */ /* 0x001fe40000000613 */
[----:B------:R0:W5:Y:S02]  /*0be0*/  LDG.E.128.CONSTANT R16, desc[UR10][R2.64+0x1e00] ;  /* 0x001e000a02107981 */ /* 0x000164000c1e9d00 */
[----:B------:R-:W-:-:S04]  /*0bf0*/  IDP.4A.S8.S8 R5, R21, R5, R4 ;  /* 0x0000000515057226 */ /* 0x000fc80000000604 */
[----:B------:R-:W-:-:S04]  /*0c00*/  IDP.4A.S8.S8 R6, R22, R6, R5 ;  /* 0x0000000616067226 */ /* 0x000fc80000000605 */
[----:B------:R-:W-:Y:S02]  /*0c10*/  IDP.4A.S8.S8 R23, R23, R7, R6 ;  /* 0x0000000717177226 */ /* 0x000fe40000000606 */
[----:B------:R-:W2:Y:S01]  /*0c20*/  LDS.128 R4, [UR5+0x30] ;  /* 0x00003005ff047984 */ /* 0x000ea20008000c00 */
[----:B------:R-:W-:-:S04]  /*0c30*/  UIADD3 UR6, UPT, UPT, UR6, 0x10, URZ ;  /* 0x0000001006067890 */ /* 0x000fc8000fffe0ff */
[----:B------:R-:W-:Y:S01]  /*0c40*/  UISETP.NE.AND UP1, UPT, UR6, URZ, UPT ;  /* 0x000000ff0600728c */ /* 0x000fe2000bf25270 */
[----:B0-----:R-:W-:-:S04]  /*0c50*/  IADD3 R2, P0, PT, R2, 0x2000, RZ ;  /* 0x0000200002027810 */ /* 0x001fc80007f1e0ff */
[----:B------:R-:W-:Y:S01]  /*0c60*/  IADD3.X R3, PT, PT, RZ, R3, RZ, P0, !PT ;  /* 0x00000003ff037210 */ /* 0x000fe200007fe4ff */
[----:B--2---:R-:W-:Y:S02]  /*0c70*/  IDP.4A.S8.S8 R4, R24, R4, R23 ;  /* 0x0000000418047226 */ /* 0x004fe40000000617 */
[----:B------:R-:W3:Y:S02]  /*0c80*/  LDS.128 R20, [UR5+0x40] ;  /* 0x00004005ff147984 */ /* 0x000ee40008000c00 */
[----:B------:R-:W-:-:S04]  /*0c90*/  IDP.4A.S8.S8 R5, R25, R5, R4 ;  /* 0x0000000519057226 */ /* 0x000fc80000000604 */
[----:B------:R-:W-:-:S04]  /*0ca0*/  IDP.4A.S8.S8 R6, R26, R6, R5 ;  /* 0x000000061a067226 */ /* 0x000fc80000000605 */
[----:B------:R-:W-:Y:S02]  /*0cb0*/  IDP.4A.S8.S8 R7, R27, R7, R6 ;  /* 0x000000071b077226 */ /* 0x000fe40000000606 */
[----:B------:R-:W4:Y:S02]  /*0cc0*/  LDS.128 R24, [UR5+0x50] ;  /* 0x00005005ff187984 */ /* 0x000f240008000c00 */
[----:B---3--:R-:W-:Y:S02]  /*0cd0*/  IDP.4A.S8.S8 R20, R28, R20, R7 ;  /* 0x000000141c147226 */ /* 0x008fe40000000607 */
[----:B------:R-:W5:Y:S02]  /*0ce0*/  LDS.128 R4, [UR5+0x60] ;  /* 0x00006005ff047984 */ /* 0x000f640008000c00 */
[----:B------:R-:W-:-:S04]  /*0cf0*/  IDP.4A.S8.S8 R21, R29, R21, R20 ;  /* 0x000000151d157226 */ /* 0x000fc80000000614 */
[----:B------:R-:W-:-:S04]  /*0d00*/  IDP.4A.S8.S8 R22, R30, R22, R21 ;  /* 0x000000161e167226 */ /* 0x000fc80000000615 */
[----:B------:R-:W-:Y:S02]  /*0d10*/  IDP.4A.S8.S8 R31, R31, R23, R22 ;  /* 0x000000171f1f7226 */ /* 0x000fe40000000616 */
[----:B------:R-:W0:Y:S02]  /*0d20*/  LDS.128 R20, [UR5+0x70] ;  /* 0x00007005ff147984 */ /* 0x000e240008000c00 */
[----:B----4-:R-:W-:-:S04]  /*0d30*/  IDP.4A.S8.S8 R8, R8, R24, R31 ;  /* 0x0000001808087226 */ /* 0x010fc8000000061f */
[----:B------:R-:W-:-:S04]  /*0d40*/  IDP.4A.S8.S8 R9, R9, R25, R8 ;  /* 0x0000001909097226 */ /* 0x000fc80000000608 */
[----:B------:R-:W-:-:S04]  /*0d50*/  IDP.4A.S8.S8 R10, R10, R26, R9 ;  /* 0x0000001a0a0a7226 */ /* 0x000fc80000000609 */
[----:B------:R-:W-:-:S04]  /*0d60*/  IDP.4A.S8.S8 R11, R11, R27, R10 ;  /* 0x0000001b0b0b7226 */ /* 0x000fc8000000060a */
[----:B-----5:R-:W-:-:S04]  /*0d70*/  IDP.4A.S8.S8 R4, R12, R4, R11 ;  /* 0x000000040c047226 */ /* 0x020fc8000000060b */
[----:B------:R-:W-:-:S04]  /*0d80*/  IDP.4A.S8.S8 R5, R13, R5, R4 ;  /* 0x000000050d057226 */ /* 0x000fc80000000604 */
[----:B------:R-:W-:-:S04]  /*0d90*/  IDP.4A.S8.S8 R6, R14, R6, R5 ;  /* 0x000000060e067226 */ /* 0x000fc80000000605 */
[----:B------:R-:W-:-:S04]  /*0da0*/  IDP.4A.S8.S8 R7, R15, R7, R6 ;  /* 0x000000070f077226 */ /* 0x000fc80000000606 */
[----:B0-----:R-:W-:-:S04]  /*0db0*/  IDP.4A.S8.S8 R16, R16, R20, R7 ;  /* 0x0000001410107226 */ /* 0x001fc80000000607 */
[----:B------:R-:W-:-:S04]  /*0dc0*/  IDP.4A.S8.S8 R17, R17, R21, R16 ;  /* 0x0000001511117226 */ /* 0x000fc80000000610 */
[----:B------:R-:W-:Y:S01]  /*0dd0*/  IDP.4A.S8.S8 R18, R18, R22, R17 ;  /* 0x0000001612127226 */ /* 0x000fe20000000611 */
[----:B------:R-:W-:-:S03]  /*0de0*/  UIADD3 UR5, UPT, UPT, UR5, 0x100, URZ ;  /* 0x0000010005057890 */ /* 0x000fc6000fffe0ff */
[----:B------:R-:W-:Y:S01]  /*0df0*/  IDP.4A.S8.S8 R33, R19, R23, R18 ;  /* 0x0000001713217226 */ /* 0x000fe20000000612 */
[----:B------:R-:W-:Y:S08]  /*0e00*/  BRA.U UP1, `(.L_x_8) ;  /* 0xfffffff901687547 */ /* 0x000ff0000b83ffff */
.L_x_7:
[----:B------:R-:W-:Y:S05]  /*0e10*/  BRA.U !UP0, `(.L_x_9) ;  /* 0x0000000508cc7547 */ /* 0x000fea000b800000 */
[----:B------:R-:W-:Y:S02]  /*0e20*/  UISETP.GE.U32.AND UP0, UPT, UR7, 0x8, UPT ;  /* 0x000000080700788c */ /* 0x000fe4000bf06070 */
[----:B------:R-:W-:-:S04]  /*0e30*/  ULOP3.LUT UR9, UR8, 0x7, URZ, 0xc0, !UPT ;  /* 0x0000000708097892 */ /* 0x000fc8000f8ec0ff */
[----:B------:R-:W-:-:S03]  /*0e40*/  UISETP.NE.AND UP1, UPT, UR9, URZ, UPT ;  /* 0x000000ff0900728c */ /* 0x000fc6000bf25270 */
[----:B------:R-:W-:Y:S08]  /*0e50*/  BRA.U !UP0, `(.L_x_10) ;  /* 0x0000000108dc7547 */ /* 0x000ff0000b800000 */
[----:B--2---:R-:W2:Y:S04]  /*0e60*/  LDG.E.128.CONSTANT R8, desc[UR10][R2.64] ;  /* 0x0000000a02087981 */ /* 0x004ea8000c1e9d00 */
[----:B------:R-:W3:Y:S04]  /*0e70*/  LDG.E.128.CONSTANT R16, desc[UR10][R2.64+0x200] ;  /* 0x0002000a02107981 */ /* 0x000ee8000c1e9d00 */
[----:B------:R-:W4:Y:S01]  /*0e80*/  LDG.E.128.CONSTANT R20, desc[UR10][R2.64+0x400] ;  /* 0x0004000a02147981 */ /* 0x000f22000c1e9d00 */
[----:B------:R-:W0:Y:S01]  /*0e90*/  S2UR UR6, SR_CgaCtaId ;  /* 0x00000000000679c3 */ /* 0x000e220000008800 */
[----:B------:R-:W-:-:S02]  /*0ea0*/  UMOV UR5, 0x400 ;  /* 0x0000040000057882 */ /* 0x000fc40000000000 */
[----:B------:R-:W5:Y:S04]  /*0eb0*/  LDG.E.128.CONSTANT R24, desc[UR10][R2.64+0x600] ;  /* 0x0006000a02187981 */ /* 0x000f68000c1e9d00 */
[----:B------:R-:W5:Y:S01]  /*0ec0*/  LDG.E.128.CONSTANT R28, desc[UR10][R2.64+0x800] ;  /* 0x0008000a021c7981 */ /* 0x000f62000c1e9d00 */
[----:B0-----:R-:W-:-:S04]  /*0ed0*/  ULEA UR5, UR6, UR5, 0x18 ;  /* 0x0000000506057291 */ /* 0x001fc8000f8ec0ff */
[----:B------:R-:W-:-:S09]  /*0ee0*/  ULEA UR5, UR4, UR5, 0x4 ;  /* 0x0000000504057291 */ /* 0x000fd2000f8e20ff */
[----:B------:R-:W2:Y:S04]  /*0ef0*/  LDS.128 R4, [UR5] ;  /* 0x00000005ff047984 */ /* 0x000ea80008000c00 */
[----:B------:R-:W3:Y:S01]  /*0f00*/  LDS.128 R12, [UR5+0x10] ;  /* 0x00001005ff0c7984 */ /* 0x000ee20008000c00 */
[----:B--2---:R-:W-:-:S04]  /*0f10*/  IDP.4A.S8.S8 R4, R8, R4, R33 ;  /* 0x0000000408047226 */ /* 0x004fc80000000621 */
[----:B------:R-:W-:-:S04]  /*0f20*/  IDP.4A.S8.S8 R5, R9, R5, R4 ;  /* 0x0000000509057226 */ /* 0x000fc80000000604 */
[----:B------:R-:W-:-:S04]  /*0f30*/  IDP.4A.S8.S8 R6, R10, R6, R5 ;  /* 0x000000060a067226 */ /* 0x000fc80000000605 */
[----:B------:R-:W-:Y:S02]  /*0f40*/  IDP.4A.S8.S8 R11, R11, R7, R6 ;  /* 0x000000070b0b7226 */ /* 0x000fe40000000606 */
[----:B------:R-:W4:Y:S02]  /*0f50*/  LDS.128 R4, [UR5+0x20] ;  /* 0x00002005ff047984 */ /* 0x000f240008000c00 */
[----:B---3--:R-:W-:Y:S02]  /*0f60*/  IDP.4A.S8.S8 R12, R16, R12, R11 ;  /* 0x0000000c100c7226 */ /* 0x008fe4000000060b */
[----:B------:R-:W2:Y:S02]  /*0f70*/  LDG.E.128.CONSTANT R8, desc[UR10][R2.64+0xa00] ;  /* 0x000a000a02087981 */ /* 0x000ea4000c1e9d00 */
[----:B------:R-:W-:-:S04]  /*0f80*/  IDP.4A.S8.S8 R13, R17, R13, R12 ;  /* 0x0000000d110d7226 */ /* 0x000fc8000000060c */
[----:B------:R-:W-:-:S04]  /*0f90*/  IDP.4A.S8.S8 R14, R18, R14, R13 ;  /* 0x0000000e120e7226 */ /* 0x000fc8000000060d */
[----:B------:R-:W-:Y:S02]  /*0fa0*/  IDP.4A.S8.S8 R19, R19, R15, R14 ;  /* 0x0000000f13137226 */ /* 0x000fe4000000060e */
[----:B------:R-:W3:Y:S02]  /*0fb0*/  LDG.E.128.CONSTANT R12, desc[UR10][R2.64+0xc00] ;  /* 0x000c000a020c7981 */ /* 0x000ee4000c1e9d00 */
[----:B----4-:R-:W-:Y:S02]  /*0fc0*/  IDP.4A.S8.S8 R4, R20, R4, R19 ;  /* 0x0000000414047226 */ /* 0x010fe40000000613 */
[----:B------:R0:W4:Y:S02]  /*0fd0*/  LDG.E.128.CONSTANT R16, desc[UR10][R2.64+0xe00] ;  /* 0x000e000a02107981 */ /* 0x000124000c1e9d00 */
[----:B------:R-:W-:-:S04]  /*0fe0*/  IDP.4A.S8.S8 R5, R21, R5, R4 ;  /* 0x0000000515057226 */ /* 0x000fc80000000604 */
[----:B------:R-:W-:-:S04]  /*0ff0*/  IDP.4A.S8.S8 R6, R22, R6, R5 ;  /* 0x0000000616067226 */ /* 0x000fc80000000605 */
[----:B------:R-:W-:Y:S02]  /*1000*/  IDP.4A.S8.S8 R23, R23, R7, R6 ;  /* 0x0000000717177226 */ /* 0x000fe40000000606 */
[----:B------:R-:W5:Y:S02]  /*1010*/  LDS.128 R4, [UR5+0x30] ;  /* 0x00003005ff047984 */ /* 0x000f640008000c00 */
[----:B-----5:R-:W-:Y:S02]  /*1020*/  IDP.4A.S8.S8 R4, R24, R4, R23 ;  /* 0x0000000418047226 */ /* 0x020fe40000000617 */
[----:B------:R-:W1:Y:S02]  /*1030*/  LDS.128 R20, [UR5+0x40] ;  /* 0x00004005ff147984 */ /* 0x000e640008000c00 */
[----:B------:R-:W-:-:S04]  /*1040*/  IDP.4A.S8.S8 R5, R25, R5, R4 ;  /* 0x0000000519057226 */ /* 0x000fc80000000604 */
[----:B------:R-:W-:-:S04]  /*1050*/  IDP.4A.S8.S8 R6, R26, R6, R5 ;  /* 0x000000061a067226 */ /* 0x000fc80000000605 */
[----:B------:R-:W-:Y:S02]  /*1060*/  IDP.4A.S8.S8 R7, R27, R7, R6 ;  /* 0x000000071b077226 */ /* 0x000fe40000000606 */
[----:B------:R-:W2:Y:S02]  /*1070*/  LDS.128 R24, [UR5+0x50] ;  /* 0x00005005ff187984 */ /* 0x000ea40008000c00 */
[----:B-1----:R-:W-:Y:S02]  /*1080*/  IDP.4A.S8.S8 R20, R28, R20, R7 ;  /* 0x000000141c147226 */ /* 0x002fe40000000607 */
[----:B------:R-:W3:Y:S02]  /*1090*/  LDS.128 R4, [UR5+0x60] ;  /* 0x00006005ff047984 */ /* 0x000ee40008000c00 */
[----:B------:R-:W-:-:S04]  /*10a0*/  IDP.4A.S8.S8 R21, R29, R21, R20 ;  /* 0x000000151d157226 */ /* 0x000fc80000000614 */
[----:B------:R-:W-:-:S04]  /*10b0*/  IDP.4A.S8.S8 R22, R30, R22, R21 ;  /* 0x000000161e167226 */ /* 0x000fc80000000615 */
[----:B------:R-:W-:Y:S02]  /*10c0*/  IDP.4A.S8.S8 R31, R31, R23, R22 ;  /* 0x000000171f1f7226 */ /* 0x000fe40000000616 */
[----:B------:R-:W4:Y:S01]  /*10d0*/  LDS.128 R20, [UR5+0x70] ;  /* 0x00007005ff147984 */ /* 0x000f220008000c00 */
[----:B0-----:R-:W-:Y:S01]  /*10e0*/  IADD3 R2, P0, PT, R2, 0x1000, RZ ;  /* 0x0000100002027810 */ /* 0x001fe20007f1e0ff */
[----:B------:R-:W-:-:S03]  /*10f0*/  UIADD3 UR4, UPT, UPT, UR4, 0x8, URZ ;  /* 0x0000000804047890 */ /* 0x000fc6000fffe0ff */
[----:B------:R-:W-:Y:S01]  /*1100*/  IADD3.X R3, PT, PT, RZ, R3, RZ, P0, !PT ;  /* 0x00000003ff037210 */ /* 0x000fe200007fe4ff */
[----:B--2---:R-:W-:-:S04]  /*1110*/  IDP.4A.S8.S8 R8, R8, R24, R31 ;  /* 0x0000001808087226 */ /* 0x004fc8000000061f */
[----:B------:R-:W-:-:S04]  /*1120*/  IDP.4A.S8.S8 R9, R9, R25, R8 ;  /* 0x0000001909097226 */ /* 0x000fc80000000608 */
[----:B------:R-:W-:-:S04]  /*1130*/  IDP.4A.S8.S8 R10, R10, R26, R9 ;  /* 0x0000001a0a0a7226 */ /* 0x000fc80000000609 */
[----:B------:R-:W-:-:S04]  /*1140*/  IDP.4A.S8.S8 R11, R11, R27, R10 ;  /* 0x0000001b0b0b7226 */ /* 0x000fc8000000060a */
[----:B---3--:R-:W-:-:S04]  /*1150*/  IDP.4A.S8.S8 R4, R12, R4, R11 ;  /* 0x000000040c047226 */ /* 0x008fc8000000060b */
[----:B------:R-:W-:-:S04]  /*1160*/  IDP.4A.S8.S8 R5, R13, R5, R4 ;  /* 0x000000050d057226 */ /* 0x000fc80000000604 */
[----:B------:R-:W-:-:S04]  /*1170*/  IDP.4A.S8.S8 R6, R14, R6, R5 ;  /* 0x000000060e067226 */ /* 0x000fc80000000605 */
[----:B------:R-:W-:-:S04]  /*1180*/  IDP.4A.S8.S8 R7, R15, R7, R6 ;  /* 0x000000070f077226 */ /* 0x000fc80000000606 */
[----:B----4-:R-:W-:-:S04]  /*1190*/  IDP.4A.S8.S8 R16, R16, R20, R7 ;  /* 0x0000001410107226 */ /* 0x010fc80000000607 */
[----:B------:R-:W-:-:S04]  /*11a0*/  IDP.4A.S8.S8 R17, R17, R21, R16 ;  /* 0x0000001511117226 */ /* 0x000fc80000000610 */
[----:B------:R-:W-:-:S04]  /*11b0*/  IDP.4A.S8.S8 R18, R18, R22, R17 ;  /* 0x0000001612127226 */ /* 0x000fc80000000611 */
[----:B------:R-:W-:-:S07]  /*11c0*/  IDP.4A.S8.S8 R33, R19, R23, R18 ;  /* 0x0000001713217226 */ /* 0x000fce0000000612 */
.L_x_10:
[----:B------:R-:W-:Y:S05]  /*11d0*/  BRA.U !UP1, `(.L_x_9) ;  /* 0x0000000109dc7547 */ /* 0x000fea000b800000 */
[----:B------:R-:W-:Y:S02]  /*11e0*/  UISETP.GE.U32.AND UP0, UPT, UR9, 0x4, UPT ;  /* 0x000000040900788c */ /* 0x000fe4000bf06070 */
[----:B------:R-:W-:-:S04]  /*11f0*/  ULOP3.LUT UR5, UR8, 0x3, URZ, 0xc0, !UPT ;  /* 0x0000000308057892 */ /* 0x000fc8000f8ec0ff */
[----:B------:R-:W-:-:S03]  /*1200*/  UISETP.NE.AND UP1, UPT, UR5, URZ, UPT ;  /* 0x000000ff0500728c */ /* 0x000fc6000bf25270 */
[----:B------:R-:W-:Y:S08]  /*1210*/  BRA.U !UP0, `(.L_x_11) ;  /* 0x00000001087c7547 */ /* 0x000ff0000b800000 */
[----:B--2---:R-:W2:Y:S04]  /*1220*/  LDG.E.128.CONSTANT R28, desc[UR10][R2.64] ;  /* 0x0000000a021c7981 */ /* 0x004ea8000c1e9d00 */
[----:B------:R-:W3:Y:S04]  /*1230*/  LDG.E.128.CONSTANT R8, desc[UR10][R2.64+0x200] ;  /* 0x0002000a02087981 */ /* 0x000ee8000c1e9d00 */
[----:B------:R-:W4:Y:S04]  /*1240*/  LDG.E.128.CONSTANT R12, desc[UR10][R2.64+0x400] ;  /* 0x0004000a020c7981 */ /* 0x000f28000c1e9d00 */
[----:B------:R0:W5:Y:S01]  /*1250*/  LDG.E.128.CONSTANT R16, desc[UR10][R2.64+0x600] ;  /* 0x0006000a02107981 */ /* 0x000162000c1e9d00 */
[----:B------:R-:W1:Y:S01]  /*1260*/  S2UR UR7, SR_CgaCtaId ;  /* 0x00000000000779c3 */ /* 0x000e620000008800 */
[----:B------:R-:W-:Y:S01]  /*1270*/  UMOV UR6, 0x400 ;  /* 0x0000040000067882 */ /* 0x000fe20000000000 */
[----:B0-----:R-:W-:-:S04]  /*1280*/  IADD3 R2, P0, PT, R2, 0x800, RZ ;  /* 0x0000080002027810 */ /* 0x001fc80007f1e0ff */
[----:B------:R-:W-:Y:S01]  /*1290*/  IADD3.X R3, PT, PT, RZ, R3, RZ, P0, !PT ;  /* 0x00000003ff037210 */ /* 0x000fe200007fe4ff */
[----:B-1----:R-:W-:-:S04]  /*12a0*/  ULEA UR6, UR7, UR6, 0x18 ;  /* 0x0000000607067291 */ /* 0x002fc8000f8ec0ff */
[----:B------:R-:W-:Y:S02]  /*12b0*/  ULEA UR6, UR4, UR6, 0x4 ;  /* 0x0000000604067291 */ /* 0x000fe4000f8e20ff */
[----:B------:R-:W-:-:S07]  /*12c0*/  UIADD3 UR4, UPT, UPT, UR4, 0x4, URZ ;  /* 0x0000000404047890 */ /* 0x000fce000fffe0ff */
[----:B------:R-:W2:Y:S04]  /*12d0*/  LDS.128 R20, [UR6] ;  /* 0x00000006ff147984 */ /* 0x000ea80008000c00 */
[----:B------:R-:W3:Y:S04]  /*12e0*/  LDS.128 R24, [UR6+0x10] ;  /* 0x00001006ff187984 */ /* 0x000ee80008000c00 */
[----:B------:R-:W4:Y:S01]  /*12f0*/  LDS.128 R4, [UR6+0x20] ;  /* 0x00002006ff047984 */ /* 0x000f220008000c00 */
[----:B--2---:R-:W-:-:S04]  /*1300*/  IDP.4A.S8.S8 R20, R28, R20, R33 ;  /* 0x000000141c147226 */ /* 0x004fc80000000621 */
[----:B------:R-:W-:-:S04]  /*1310*/  IDP.4A.S8.S8 R21, R29, R21, R20 ;  /* 0x000000151d157226 */ /* 0x000fc80000000614 */
[----:B------:R-:W-:-:S04]  /*1320*/  IDP.4A.S8.S8 R22, R30, R22, R21 ;  /* 0x000000161e167226 */ /* 0x000fc80000000615 */
[----:B------:R-:W-:Y:S02]  /*1330*/  IDP.4A.S8.S8 R31, R31, R23, R22 ;  /* 0x000000171f1f7226 */ /* 0x000fe40000000616 */
[----:B------:R-:W5:Y:S02]  /*1340*/  LDS.128 R20, [UR6+0x30] ;  /* 0x00003006ff147984 */ /* 0x000f640008000c00 */
[----:B---3--:R-:W-:-:S04]  /*1350*/  IDP.4A.S8.S8 R8, R8, R24, R31 ;  /* 0x0000001808087226 */ /* 0x008fc8000000061f */
[----:B------:R-:W-:-:S04]  /*1360*/  IDP.4A.S8.S8 R9, R9, R25, R8 ;  /* 0x0000001909097226 */ /* 0x000fc80000000608 */
[----:B------:R-:W-:-:S04]  /*1370*/  IDP.4A.S8.S8 R10, R10, R26, R9 ;  /* 0x0000001a0a0a7226 */ /* 0x000fc80000000609 */
[----:B------:R-:W-:-:S04]  /*1380*/  IDP.4A.S8.S8 R11, R11, R27, R10 ;  /* 0x0000001b0b0b7226 */ /* 0x000fc8000000060a */
[----:B----4-:R-:W-:-:S04]  /*1390*/  IDP.4A.S8.S8 R4, R12, R4, R11 ;  /* 0x000000040c047226 */ /* 0x010fc8000000060b */
[----:B------:R-:W-:-:S04]  /*13a0*/  IDP.4A.S8.S8 R5, R13, R5, R4 ;  /* 0x000000050d057226 */ /* 0x000fc80000000604 */
[----:B------:R-:W-:-:S04]  /*13b0*/  IDP.4A.S8.S8 R6, R14, R6, R5 ;  /* 0x000000060e067226 */ /* 0x000fc80000000605 */
[----:B------:R-:W-:-:S04]  /*13c0*/  IDP.4A.S8.S8 R7, R15, R7, R6 ;  /* 0x000000070f077226 */ /* 0x000fc80000000606 */
[----:B-----5:R-:W-:-:S04]  /*13d0*/  IDP.4A.S8.S8 R16, R16, R20, R7 ;  /* 0x0000001410107226 */ /* 0x020fc80000000607 */
[----:B------:R-:W-:-:S04]  /*13e0*/  IDP.4A.S8.S8 R17, R17, R21, R16 ;  /* 0x0000001511117226 */ /* 0x000fc80000000610 */
[----:B------:R-:W-:-:S04]  /*13f0*/  IDP.4A.S8.S8 R18, R18, R22, R17 ;  /* 0x0000001612127226 */ /* 0x000fc80000000611 */
[----:B------:R-:W-:-:S07]  /*1400*/  IDP.4A.S8.S8 R33, R19, R23, R18 ;  /* 0x0000001713217226 */ /* 0x000fce0000000612 */
.L_x_11:
[----:B------:R-:W-:Y:S05]  /*1410*/  BRA.U !UP1, `(.L_x_9) ;  /* 0x00000001094c7547 */ /* 0x000fea000b800000 */
[----:B------:R-:W0:Y:S01]  /*1420*/  S2UR UR7, SR_CgaCtaId ;  /* 0x00000000000779c3 */ /* 0x000e220000008800 */
[----:B------:R-:W-:Y:S01]  /*1430*/  UMOV UR6, 0x400 ;  /* 0x0000040000067882 */ /* 0x000fe20000000000 */
[----:B------:R-:W-:Y:S02]  /*1440*/  UIADD3 UR5, UPT, UPT, -UR5, URZ, URZ ;  /* 0x000000ff05057290 */ /* 0x000fe4000fffe1ff */
[----:B0-----:R-:W-:-:S04]  /*1450*/  ULEA UR6, UR7, UR6, 0x18 ;  /* 0x0000000607067291 */ /* 0x001fc8000f8ec0ff */
[----:B------:R-:W-:-:S12]  /*1460*/  ULEA UR4, UR4, UR6, 0x4 ;  /* 0x0000000604047291 */ /* 0x000fd8000f8e20ff */
.L_x_12:
[----:B------:R-:W-:Y:S01]  /*1470*/  MOV R4, R2 ;  /* 0x0000000200047202 */ /* 0x000fe20000000f00 */
[----:B--2---:R-:W0:Y:S01]  /*1480*/  LDS.128 R8, [UR4] ;  /* 0x00000004ff087984 */ /* 0x004e220008000c00 */
[----:B------:R-:W-:-:S06]  /*1490*/  MOV R5, R3 ;  /* 0x0000000300057202 */ /* 0x000fcc0000000f00 */
[----:B------:R-:W0:Y:S01]  /*14a0*/  LDG.E.128.CONSTANT R4, desc[UR10][R4.64] ;  /* 0x0000000a04047981 */ /* 0x000e22000c1e9d00 */
[----:B------:R-:W-:Y:S01]  /*14b0*/  UIADD3 UR5, UPT, UPT, UR5, 0x1, URZ ;  /* 0x0000000105057890 */ /* 0x000fe2000fffe0ff */
[----:B------:R-:W-:Y:S01]  /*14c0*/  IADD3 R2, P0, PT, R2, 0x200, RZ ;  /* 0x0000020002027810 */ /* 0x000fe20007f1e0ff */
[----:B------:R-:W-:Y:S02]  /*14d0*/  UIADD3 UR4, UPT, UPT, UR4, 0x10, URZ ;  /* 0x0000001004047890 */ /* 0x000fe4000fffe0ff */
[----:B------:R-:W-:Y:S01]  /*14e0*/  UISETP.NE.AND UP0, UPT, UR5, URZ, UPT ;  /* 0x000000ff0500728c */ /* 0x000fe2000bf05270 */
[----:B------:R-:W-:Y:S01]  /*14f0*/  IADD3.X R3, PT, PT, RZ, R3, RZ, P0, !PT ;  /* 0x00000003ff037210 */ /* 0x000fe200007fe4ff */
[----:B0-----:R-:W-:-:S04]  /*1500*/  IDP.4A.S8.S8 R8, R4, R8, R33 ;  /* 0x0000000804087226 */ /* 0x001fc80000000621 */
[----:B------:R-:W-:-:S04]  /*1510*/  IDP.4A.S8.S8 R9, R5, R9, R8 ;  /* 0x0000000905097226 */ /* 0x000fc80000000608 */
[----:B------:R-:W-:-:S04]  /*1520*/  IDP.4A.S8.S8 R6, R6, R10, R9 ;  /* 0x0000000a06067226 */ /* 0x000fc80000000609 */
[----:B------:R-:W-:Y:S01]  /*1530*/  IDP.4A.S8.S8 R33, R7, R11, R6 ;  /* 0x0000000b07217226 */ /* 0x000fe20000000606 */
[----:B------:R-:W-:Y:S06]  /*1540*/  BRA.U UP0, `(.L_x_12) ;  /* 0xfffffffd00c87547 */ /* 0x000fec000b83ffff */
.L_x_9:
[----:B------:R-:W-:-:S07]  /*1550*/  I2FP.F32.S32 R33, R33 ;  /* 0x0000002100217245 */ /* 0x000fce0000201400 */
.L_x_6:
[----:B------:R-:W0:Y:S01]  /*1560*/  LDCU UR4, c[0x0][0x3a0] ;  /* 0x00007400ff0477ac */ /* 0x000e220008000800 */
[----:B------:R-:W1:Y:S01]  /*1570*/  LDCU.64 UR6, c[0x0][0x380] ;  /* 0x00007000ff0677ac */ /* 0x000e620008000a00 */
[----:B0-----:R-:W-:Y:S01]  /*1580*/  FMUL R33, R33, UR4 ;  /* 0x0000000421217c20 */ /* 0x001fe20008400000 */
[----:B-1----:R-:W-:-:S05]  /*1590*/  IADD3 R2, P0, PT, R0, UR6, RZ ;  /* 0x0000000600027c10 */ /* 0x002fca000ff1e0ff */
[----:B------:R-:W0:Y:S01]  /*15a0*/  F2I.NTZ R33, R33 ;  /* 0x0000002100217305 */ /* 0x000e220000203100 */
[----:B------:R-:W-:-:S05]  /*15b0*/  LEA.HI.X.SX32 R3, R0, UR7, 0x1, P0 ;  /* 0x0000000700037c11 */ /* 0x000fca00080f0eff */
[----:B0-----:R-:W-:Y:S01]  /*15c0*/  STG.E.U8 desc[UR10][R2.64], R33 ;  /* 0x0000002102007986 */ /* 0x001fe2000c10110a */
[----:B------:R-:W-:Y:S05]  /*15d0*/  EXIT ;  /* 0x000000000000794d */ /* 0x000fea0003800000 */
.L_x_13:
[----:B------:R-:W-:-:S00]  /*15e0*/  BRA `(.L_x_13) ;  /* 0xfffffffc00fc7947 */ /* 0x000fc0000383ffff */
[----:B------:R-:W-:-:S00]  /*15f0*/  NOP ;  /* 0x0000000000007918 */ /* 0x000fc00000000000 */
        /* <DEDUP_REMOVED lines=8> */
.L_x_30:


//--------------------- .text._Z33mat_vec_uncompressed_warp_per_rowPaPK4int4S2_iif --------------------------
	.section	.text._Z33mat_vec_uncompressed_warp_per_rowPaPK4int4S2_iif,"ax",@progbits
	.align	128
        .global         _Z33mat_vec_uncompressed_warp_per_rowPaPK4int4S2_iif
        .type           _Z33mat_vec_uncompressed_warp_per_rowPaPK4int4S2_iif,@function
        .size           _Z33mat_vec_uncompressed_warp_per_rowPaPK4int4S2_iif,(.L_x_31 - _Z33mat_vec_uncompressed_warp_per_rowPaPK4int4S2_iif)
        .other          _Z33mat_vec_uncompressed_warp_per_rowPaPK4int4S2_iif,@"STO_CUDA_ENTRY STV_DEFAULT"
_Z33mat_vec_uncompressed_warp_per_rowPaPK4int4S2_iif:
.text._Z33mat_vec_uncompressed_warp_per_rowPaPK4int4S2_iif:
[----:B------:R-:W-:Y:S01]  /*0000*/  LDC R1, c[0x0][0x37c] ;  /* 0x0000df00ff017b82 */ /* 0x000fe20000000800 */
[----:B------:R-:W0:Y:S07]  /*0010*/  S2R R31, SR_TID.X ;  /* 0x00000000001f7919 */ /* 0x000e2e0000002100 */
[----:B------:R-:W1:Y:S01]  /*0020*/  LDC R0, c[0x0][0x360] ;  /* 0x0000d800ff007b82 */ /* 0x000e620000000800 */
[----:B------:R-:W2:Y:S07]  /*0030*/  LDCU UR5, c[0x0][0x39c] ;  /* 0x00007380ff0577ac */ /* 0x000eae0008000800 */
[----:B------:R-:W3:Y:S01]  /*0040*/  S2UR UR4, SR_CTAID.X ;  /* 0x00000000000479c3 */ /* 0x000ee20000002500 */
[----:B-1----:R-:W-:-:S02]  /*0050*/  SHF.R.U32.HI R3, RZ, 0x5, R0 ;  /* 0x00000005ff037819 */ /* 0x002fc40000011600 */
[----:B0-----:R-:W-:-:S05]  /*0060*/  SHF.R.U32.HI R28, RZ, 0x5, R31 ;  /* 0x00000005ff1c7819 */ /* 0x001fca000001161f */
[----:B---3--:R-:W-:-:S05]  /*0070*/  IMAD R28, R3, UR4, R28 ;  /* 0x00000004031c7c24 */ /* 0x008fca000f8e021c */
[----:B--2---:R-:W-:-:S13]  /*0080*/  ISETP.GE.AND P0, PT, R28, UR5, PT ;  /* 0x000000051c007c0c */ /* 0x004fda000bf06270 */
[----:B------:R-:W-:Y:S05]  /*0090*/  @P0 EXIT ;  /* 0x000000000000094d */ /* 0x000fea0003800000 */
[----:B------:R-:W0:Y:S01]  /*00a0*/  LDCU UR7, c[0x0][0x398] ;  /* 0x00007300ff0777ac */ /* 0x000e220008000800 */
[----:B------:R-:W-:Y:S01]  /*00b0*/  BSSY.RECONVERGENT B0, `(.L_x_14) ;  /* 0x0000055000007945 */ /* 0x000fe20003800200 */
[----:B------:R-:W-:Y:S01]  /*00c0*/  LOP3.LUT R29, R31, 0x1f, RZ, 0xc0, !PT ;  /* 0x0000001f1f1d7812 */ /* 0x000fe200078ec0ff */
[----:B------:R-:W1:Y:S01]  /*00d0*/  LDCU.64 UR8, c[0x0][0x358] ;  /* 0x00006b00ff0877ac */ /* 0x000e620008000a00 */
[----:B0-----:R-:W-:-:S06]  /*00e0*/  USHF.R.S32.HI UR6, URZ, 0x4, UR7 ;  /* 0x00000004ff067899 */ /* 0x001fcc0008011407 */
[----:B------:R-:W-:-:S13]  /*00f0*/  ISETP.GE.AND P0, PT, R31, UR6, PT ;  /* 0x000000061f007c0c */ /* 0x000fda000bf06270 */
[----:B-1----:R-:W-:Y:S05]  /*0100*/  @P0 BRA `(.L_x_15) ;  /* 0x00000004003c0947 */ /* 0x002fea0003800000 */
[----:B------:R-:W0:Y:S01]  /*0110*/  I2F.U32.RP R7, R0 ;  /* 0x0000000000077306 */ /* 0x000e220000209000 */
[----:B------:R-:W-:Y:S01]  /*0120*/  IMAD.IADD R4, R31, 0x1, R0 ;  /* 0x000000011f047824 */ /* 0x000fe200078e0200 */
[----:B------:R-:W-:Y:S01]  /*0130*/  ISETP.NE.U32.AND P2, PT, R0, RZ, PT ;  /* 0x000000ff0000720c */ /* 0x000fe20003f45070 */
[----:B------:R-:W-:Y:S03]  /*0140*/  BSSY.RECONVERGENT B1, `(.L_x_16) ;  /* 0x000002b000017945 */ /* 0x000fe60003800200 */
[C---:B------:R-:W-:Y:S02]  /*0150*/  ISETP.GE.U32.AND P0, PT, R4.reuse, UR6, PT ;  /* 0x0000000604007c0c */ /* 0x040fe4000bf06070 */
[----:B------:R-:W-:Y:S02]  /*0160*/  VIMNMX.U32 R5, PT, PT, R4, UR6, !PT ;  /* 0x0000000604057c48 */ /* 0x000fe4000ffe0000 */
[----:B------:R-:W-:-:S04]  /*0170*/  SEL R6, RZ, 0x1, P0 ;  /* 0x00000001ff067807 */ /* 0x000fc80000000000 */
[----:B------:R-:W-:Y:S01]  /*0180*/  IADD3 R5, PT, PT, R5, -R4, -R6 ;  /* 0x8000000405057210 */ /* 0x000fe20007ffe806 */
[----:B0-----:R-:W0:Y:S02]  /*0190*/  MUFU.RCP R7, R7 ;  /* 0x0000000700077308 */ /* 0x001e240000001000 */
[----:B0-----:R-:W-:-:S06]  /*01a0*/  IADD3 R2, PT, PT, R7, 0xffffffe, RZ ;  /* 0x0ffffffe07027810 */ /* 0x001fcc0007ffe0ff */
[----:B------:R0:W1:Y:S02]  /*01b0*/  F2I.FTZ.U32.TRUNC.NTZ R3, R2 ;  /* 0x0000000200037305 */ /* 0x000064000021f000 */
[----:B0-----:R-:W-:Y:S01]  /*01c0*/  HFMA2 R2, -RZ, RZ, 0, 0 ;  /* 0x00000000ff027431 */ /* 0x001fe200000001ff */
[----:B-1----:R-:W-:-:S05]  /*01d0*/  IADD3 R9, PT, PT, RZ, -R3, RZ ;  /* 0x80000003ff097210 */ /* 0x002fca0007ffe0ff */
[----:B------:R-:W-:-:S04]  /*01e0*/  IMAD R9, R9, R0, RZ ;  /* 0x0000000009097224 */ /* 0x000fc800078e02ff */
[----:B------:R-:W-:-:S06]  /*01f0*/  IMAD.HI.U32 R8, R3, R9, R2 ;  /* 0x0000000903087227 */ /* 0x000fcc00078e0002 */
[----:B------:R-:W-:-:S05]  /*0200*/  IMAD.HI.U32 R3, R8, R5, RZ ;  /* 0x0000000508037227 */ /* 0x000fca00078e00ff */
[----:B------:R-:W-:-:S05]  /*0210*/  IADD3 R2, PT, PT, -R3, RZ, RZ ;  /* 0x000000ff03027210 */ /* 0x000fca0007ffe1ff */
[----:B------:R-:W-:-:S05]  /*0220*/  IMAD R5, R0, R2, R5 ;  /* 0x0000000200057224 */ /* 0x000fca00078e0205 */
[----:B------:R-:W-:-:S13]  /*0230*/  ISETP.GE.U32.AND P0, PT, R5, R0, PT ;  /* 0x000000000500720c */ /* 0x000fda0003f06070 */
[----:B------:R-:W-:Y:S01]  /*0240*/  @P0 IMAD.IADD R5, R5, 0x1, -R0 ;  /* 0x0000000105050824 */ /* 0x000fe200078e0a00 */
[----:B------:R-:W-:-:S04]  /*0250*/  @P0 IADD3 R3, PT, PT, R3, 0x1, RZ ;  /* 0x0000000103030810 */ /* 0x000fc80007ffe0ff */
[----:B------:R-:W-:-:S13]  /*0260*/  ISETP.GE.U32.AND P1, PT, R5, R0, PT ;  /* 0x000000000500720c */ /* 0x000fda0003f26070 */
[----:B------:R-:W-:Y:S02]  /*0270*/  @P1 IADD3 R3, PT, PT, R3, 0x1, RZ ;  /* 0x0000000103031810 */ /* 0x000fe40007ffe0ff */
[----:B------:R-:W-:-:S05]  /*0280*/  @!P2 LOP3.LUT R3, RZ, R0, RZ, 0x33, !PT ;  /* 0x00000000ff03a212 */ /* 0x000fca00078e33ff */
[----:B------:R-:W-:-:S05]  /*0290*/  IMAD.IADD R6, R6, 0x1, R3 ;  /* 0x0000000106067824 */ /* 0x000fca00078e0203 */
[C---:B------:R-:W-:Y:S02]  /*02a0*/  LOP3.LUT R2, R6.reuse, 0x3, RZ, 0xc0, !PT ;  /* 0x0000000306027812 */ /* 0x040fe400078ec0ff */
[----:B------:R-:W-:Y:S02]  /*02b0*/  ISETP.GE.U32.AND P1, PT, R6, 0x3, PT ;  /* 0x000000030600780c */ /* 0x000fe40003f26070 */
[----:B------:R-:W-:-:S13]  /*02c0*/  ISETP.NE.AND P0, PT, R2, 0x3, PT ;  /* 0x000000030200780c */ /* 0x000fda0003f05270 */
[----:B------:R-:W-:Y:S05]  /*02d0*/  @!P0 BRA `(.L_x_17) ;  /* 0x0000000000448947 */ /* 0x000fea0003800000 */
[----:B------:R-:W0:Y:S01]  /*02e0*/  S2UR UR5, SR_CgaCtaId ;  /* 0x00000000000579c3 */ /* 0x000e220000008800 */
[----:B------:R-:W-:Y:S01]  /*02f0*/  UMOV UR4, 0x400 ;  /* 0x0000040000047882 */ /* 0x000fe20000000000 */
[----:B------:R-:W-:-:S04]  /*0300*/  IADD3 R6, PT, PT, R6, 0x1, RZ ;  /* 0x0000000106067810 */ /* 0x000fc80007ffe0ff */
[----:B------:R-:W-:Y:S02]  /*0310*/  LOP3.LUT R6, R6, 0x3, RZ, 0xc0, !PT ;  /* 0x0000000306067812 */ /* 0x000fe400078ec0ff */
[----:B------:R-:W1:Y:S02]  /*0320*/  LDC.64 R2, c[0x0][0x390] ;  /* 0x0000e400ff027b82 */ /* 0x000e640000000a00 */
[----:B------:R-:W-:Y:S01]  /*0330*/  IADD3 R8, PT, PT, -R6, RZ, RZ ;  /* 0x000000ff06087210 */ /* 0x000fe20007ffe1ff */
[----:B0-----:R-:W-:-:S06]  /*0340*/  ULEA UR4, UR5, UR4, 0x18 ;  /* 0x0000000405047291 */ /* 0x001fcc000f8ec0ff */
[C---:B------:R-:W-:Y:S01]  /*0350*/  LEA R9, R31.reuse, UR4, 0x4 ;  /* 0x000000041f097c11 */ /* 0x040fe2000f8e20ff */
[----:B-1----:R-:W-:-:S04]  /*0360*/  IMAD.WIDE.U32 R2, R31, 0x10, R2 ;  /* 0x000000101f027825 */ /* 0x002fc800078e0002 */
[----:B------:R-:W-:-:S07]  /*0370*/  IMAD R31, R6, R0, R31 ;  /* 0x00000000061f7224 */ /* 0x000fce00078e021f */
.L_x_18:
[----:B------:R0:W2:Y:S01]  /*0380*/  LDG.E.128.CONSTANT R4, desc[UR8][R2.64] ;  /* 0x0000000802047981 */ /* 0x0000a2000c1e9d00 */
[----:B------:R-:W-:-:S05]  /*0390*/  VIADD R8, R8, 0x1 ;  /* 0x0000000108087836 */ /* 0x000fca0000000000 */
[----:B------:R-:W-:Y:S01]  /*03a0*/  ISETP.NE.AND P0, PT, R8, RZ, PT ;  /* 0x000000ff0800720c */ /* 0x000fe20003f05270 */
[C---:B0-----:R-:W-:Y:S01]  /*03b0*/  IMAD.WIDE.U32 R2, R0.reuse, 0x10, R2 ;  /* 0x0000001000027825 */ /* 0x041fe200078e0002 */
[----:B--2---:R0:W-:Y:S02]  /*03c0*/  STS.128 [R9], R4 ;  /* 0x0000000409007388 */ /* 0x0041e40000000c00 */
[----:B0-----:R-:W-:-:S09]  /*03d0*/  LEA R9, R0, R9, 0x4 ;  /* 0x0000000900097211 */ /* 0x001fd200078e20ff */
[----:B------:R-:W-:Y:S05]  /*03e0*/  @P0 BRA `(.L_x_18) ;  /* 0xfffffffc00e40947 */ /* 0x000fea000383ffff */
.L_x_17:
[----:B------:R-:W-:Y:S05]  /*03f0*/  BSYNC.RECONVERGENT B1 ;  /* 0x0000000000017941 */ /* 0x000fea0003800200 */
.L_x_16:
[----:B------:R-:W-:Y:S05]  /*0400*/  @!P1 BRA `(.L_x_15) ;  /* 0x00000000007c9947 */ /* 0x000fea0003800000 */
[----:B------:R-:W0:Y:S01]  /*0410*/  S2UR UR5, SR_CgaCtaId ;  /* 0x00000000000579c3 */ /* 0x000e220000008800 */
[----:B------:R-:W-:Y:S01]  /*0420*/  UMOV UR4, 0x400 ;  /* 0x0000040000047882 */ /* 0x000fe20000000000 */
[C---:B------:R-:W-:Y:S01]  /*0430*/  LEA R3, R0.reuse, R31, 0x1 ;  /* 0x0000001f00037211 */ /* 0x040fe200078e08ff */
[----:B------:R-:W-:Y:S02]  /*0440*/  IMAD R21, R0, 0x3, R31 ;  /* 0x0000000300157824 */ /* 0x000fe400078e021f */
[----:B------:R-:W-:-:S03]  /*0450*/  IMAD.IADD R25, R31, 0x1, R0 ;  /* 0x000000011f197824 */ /* 0x000fc600078e0200 */
[----:B------:R-:W1:Y:S01]  /*0460*/  LDC.64 R22, c[0x0][0x390] ;  /* 0x0000e400ff167b82 */ /* 0x000e620000000a00 */
[----:B0-----:R-:W-:-:S06]  /*0470*/  ULEA UR4, UR5, UR4, 0x18 ;  /* 0x0000000405047291 */ /* 0x001fcc000f8ec0ff */
[----:B------:R-:W-:-:S07]  /*0480*/  LEA R27, R31, UR4, 0x4 ;  /* 0x000000041f1b7c11 */ /* 0x000fce000f8e20ff */
.L_x_19:
        /* <DEDUP_REMOVED lines=13> */
[----:B------:R-:W-:Y:S01]  /*0560*/  ISETP.GE.AND P0, PT, R31, UR6, PT ;  /* 0x000000061f007c0c */ /* 0x000fe2000bf06270 */
[C---:B------:R-:W-:Y:S01]  /*0570*/  IMAD R3, R0.reuse, 0x4, R3 ;  /* 0x0000000400037824 */ /* 0x040fe200078e0203 */
[C---:B------:R-:W-:Y:S02]  /*0580*/  LEA R21, R0.reuse, R21, 0x2 ;  /* 0x0000001500157211 */ /* 0x040fe400078e10ff */
[C---:B------:R-:W-:Y:S01]  /*0590*/  LEA R25, R0.reuse, R25, 0x2 ;  /* 0x0000001900197211 */ /* 0x040fe200078e10ff */
[----:B--2---:R0:W-:Y:S04]  /*05a0*/  STS.128 [R27], R4 ;  /* 0x000000041b007388 */ /* 0x0041e80000000c00 */
[----:B---3--:R2:W-:Y:S04]  /*05b0*/  STS.128 [R2], R8 ;  /* 0x0000000802007388 */ /* 0x0085e80000000c00 */
[----:B----4-:R2:W-:Y:S04]  /*05c0*/  STS.128 [R20], R12 ;  /* 0x0000000c14007388 */ /* 0x0105e80000000c00 */
[----:B-----5:R2:W-:Y:S01]  /*05d0*/  STS.128 [R24], R16 ;  /* 0x0000001018007388 */ /* 0x0205e20000000c00 */
[----:B0-----:R-:W-:Y:S01]  /*05e0*/  IMAD R27, R0, 0x40, R27 ;  /* 0x00000040001b7824 */ /* 0x001fe200078e021b */
[----:B------:R-:W-:Y:S06]  /*05f0*/  @!P0 BRA `(.L_x_19) ;  /* 0xfffffffc00a48947 */ /* 0x000fec000383ffff */
.L_x_15:
[----:B------:R-:W-:Y:S05]  /*0600*/  BSYNC.RECONVERGENT B0 ;  /* 0x0000000000007941 */ /* 0x000fea0003800200 */
.L_x_14:
[----:B------:R-:W-:Y:S01]  /*0610*/  BAR.SYNC.DEFER_BLOCKING 0x0 ;  /* 0x0000000000007b1d */ /* 0x000fe20000010000 */
[----:B------:R-:W-:Y:S02]  /*0620*/  ISETP.GE.AND P0, PT, R29, UR6, PT ;  /* 0x000000061d007c0c */ /* 0x000fe4000bf06270 */
[----:B------:R-:W-:-:S03]  /*0630*/  MOV R31, RZ ;  /* 0x000000ff001f7202 */ /* 0x000fc60000000f00 */
[----:B------:R-:W-:Y:S08]  /*0640*/  BSSY.RECONVERGENT B0, `(.L_x_20) ;  /* 0x00000ac000007945 */ /* 0x000ff00003800200 */
[----:B------:R-:W-:Y:S05]  /*0650*/  @P0 BRA `(.L_x_21) ;  /* 0x0000000800a80947 */ /* 0x000fea0003800000 */
[----:B------:R-:W-:Y:S01]  /*0660*/  LOP3.LUT R30, RZ, R29, RZ, 0x33, !PT ;  /* 0x0000001dff1e7212 */ /* 0x000fe200078e33ff */
[----:B--2---:R-:W-:Y:S01]  /*0670*/  IMAD R2, R28, UR7, RZ ;  /* 0x000000071c027c24 */ /* 0x004fe2000f8e02ff */
[----:B------:R-:W-:Y:S01]  /*0680*/  BSSY.RECONVERGENT B1, `(.L_x_22) ;  /* 0x0000053000017945 */ /* 0x000fe20003800200 */
[----:B------:R-:W-:Y:S01]  /*0690*/  IMAD.MOV.U32 R31, RZ, RZ, RZ ;  /* 0x000000ffff1f7224 */ /* 0x000fe200078e00ff */
[----:B------:R-:W-:Y:S02]  /*06a0*/  IADD3 R30, PT, PT, R30, UR6, RZ ;  /* 0x000000061e1e7c10 */ /* 0x000fe4000fffe0ff */
[----:B------:R-:W-:Y:S02]  /*06b0*/  SHF.R.S32.HI R5, RZ, 0x1f, R2 ;  /* 0x0000001fff057819 */ /* 0x000fe40000011402 */
[C---:B------:R-:W-:Y:S02]  /*06c0*/  ISETP.GE.U32.AND P1, PT, R30.reuse, 0xe0, PT ;  /* 0x000000e01e00780c */ /* 0x040fe40003f26070 */
[----:B------:R-:W-:-:S02]  /*06d0*/  LEA.HI R27, R30, 0x1, RZ, 0x1b ;  /* 0x000000011e1b7811 */ /* 0x000fc400078fd8ff */
[----:B------:R-:W-:Y:S02]  /*06e0*/  MOV R3, R29 ;  /* 0x0000001d00037202 */ /* 0x000fe40000000f00 */
[----:B------:R-:W-:Y:S02]  /*06f0*/  LOP3.LUT R26, R27, 0x7, RZ, 0xc0, !PT ;  /* 0x000000071b1a7812 */ /* 0x000fe400078ec0ff */
[--C-:B------:R-:W-:Y:S02]  /*0700*/  SHF.R.U64 R2, R2, 0x4, R5.reuse ;  /* 0x0000000402027819 */ /* 0x100fe40000001205 */
[----:B------:R-:W-:Y:S02]  /*0710*/  ISETP.NE.AND P0, PT, R26, RZ, PT ;  /* 0x000000ff1a00720c */ /* 0x000fe40003f05270 */
[----:B------:R-:W-:Y:S01]  /*0720*/  SHF.R.U32.HI R0, RZ, 0x4, R5 ;  /* 0x00000004ff007819 */ /* 0x000fe20000011605 */
[----:B------:R-:W-:Y:S10]  /*0730*/  @!P1 BRA `(.L_x_23) ;  /* 0x00000004001c9947 */ /* 0x000ff40003800000 */
[----:B------:R-:W0:Y:S01]  /*0740*/  S2UR UR5, SR_CgaCtaId ;  /* 0x00000000000579c3 */ /* 0x000e220000008800 */
[----:B------:R-:W1:Y:S01]  /*0750*/  LDCU.64 UR10, c[0x0][0x388] ;  /* 0x00007100ff0a77ac */ /* 0x000e620008000a00 */
[----:B------:R-:W-:Y:S01]  /*0760*/  IADD3 R33, P1, PT, R29, R2, RZ ;  /* 0x000000021d217210 */ /* 0x000fe20007f3e0ff */
[----:B------:R-:W-:Y:S01]  /*0770*/  IMAD.MOV.U32 R31, RZ, RZ, RZ ;  /* 0x000000ffff1f7224 */ /* 0x000fe200078e00ff */
[----:B------:R-:W-:Y:S01]  /*0780*/  LOP3.LUT R25, R27, 0xffffff8, RZ, 0xc0, !PT ;  /* 0x0ffffff81b197812 */ /* 0x000fe200078ec0ff */
[----:B------:R-:W-:Y:S01]  /*0790*/  UMOV UR4, 0x400 ;  /* 0x0000040000047882 */ /* 0x000fe20000000000 */
[----:B------:R-:W-:Y:S02]  /*07a0*/  IADD3.X R4, PT, PT, RZ, R0, RZ, P1, !PT ;  /* 0x00000000ff047210 */ /* 0x000fe40000ffe4ff */
[----:B------:R-:W-:Y:S02]  /*07b0*/  MOV R3, R29 ;  /* 0x0000001d00037202 */ /* 0x000fe40000000f00 */
[----:B------:R-:W-:-:S02]  /*07c0*/  IADD3 R25, PT, PT, -R25, RZ, RZ ;  /* 0x000000ff19197210 */ /* 0x000fc40007ffe1ff */
[----:B-1----:R-:W-:-:S04]  /*07d0*/  LEA R32, P1, R33, UR10, 0x4 ;  /* 0x0000000a21207c11 */ /* 0x002fc8000f8220ff */
[----:B------:R-:W-:Y:S01]  /*07e0*/  LEA.HI.X R33, R33, UR11, R4, 0x4, P1 ;  /* 0x0000000b21217c11 */ /* 0x000fe200088f2404 */
[----:B0-----:R-:W-:Y:S01]  /*07f0*/  ULEA UR4, UR5, UR4, 0x18 ;  /* 0x0000000405047291 */ /* 0x001fe2000f8ec0ff */
[----:B------:R-:W-:-:S05]  /*0800*/  IADD3 R32, P1, PT, R32, 0x800, RZ ;  /* 0x0000080020207810 */ /* 0x000fca0007f3e0ff */
[----:B------:R-:W-:Y:S01]  /*0810*/  LEA R24, R29, UR4, 0x4 ;  /* 0x000000041d187c11 */ /* 0x000fe2000f8e20ff */
[----:B------:R-:W-:-:S03]  /*0820*/  IMAD.X R33, RZ, RZ, R33, P1 ;  /* 0x000000ffff217224 */ /* 0x000fc600008e0621 */
[----:B------:R-:W-:-:S07]  /*0830*/  IADD3 R24, PT, PT, R24, 0x800, RZ ;  /* 0x0000080018187810 */ /* 0x000fce0007ffe0ff */
.L_x_24:
[----:B------:R-:W2:Y:S04]  /*0840*/  LDG.E.128.CONSTANT R4, desc[UR8][R32.64+-0x800] ;  /* 0xfff8000820047981 */ /* 0x000ea8000c1e9d00 */
[----:B------:R-:W3:Y:S04]  /*0850*/  LDG.E.128.CONSTANT R12, desc[UR8][R32.64+-0x600] ;  /* 0xfffa0008200c7981 */ /* 0x000ee8000c1e9d00 */
[----:B------:R-:W2:Y:S04]  /*0860*/  LDS.128 R8, [R24+-0x800] ;  /* 0xfff8000018087984 */ /* 0x000ea80000000c00 */
[----:B------:R-:W4:Y:S04]  /*0870*/  LDG.E.128.CONSTANT R16, desc[UR8][R32.64+-0x400] ;  /* 0xfffc000820107981 */ /* 0x000f28000c1e9d00 */
[----:B------:R-:W3:Y:S01]  /*0880*/  LDS.128 R20, [R24+-0x600] ;  /* 0xfffa000018147984 */ /* 0x000ee20000000c00 */
[----:B--2---:R-:W-:-:S04]  /*0890*/  IDP.4A.S8.S8 R4, R4, R8, R31 ;  /* 0x0000000804047226 */ /* 0x004fc8000000061f */
[----:B------:R-:W-:-:S04]  /*08a0*/  IDP.4A.S8.S8 R5, R5, R9, R4 ;  /* 0x0000000905057226 */ /* 0x000fc80000000604 */
[----:B------:R-:W-:-:S04]  /*08b0*/  IDP.4A.S8.S8 R6, R6, R10, R5 ;  /* 0x0000000a06067226 */ /* 0x000fc80000000605 */
[----:B------:R-:W-:Y:S02]  /*08c0*/  IDP.4A.S8.S8 R7, R7, R11, R6 ;  /* 0x0000000b07077226 */ /* 0x000fe40000000606 */
[----:B------:R-:W2:Y:S02]  /*08d0*/  LDG.E.128.CONSTANT R8, desc[UR8][R32.64] ;  /* 0x0000000820087981 */ /* 0x000ea4000c1e9d00 */
[----:B---3--:R-:W-:Y:S02]  /*08e0*/  IDP.4A.S8.S8 R12, R12, R20, R7 ;  /* 0x000000140c0c7226 */ /* 0x008fe40000000607 */
[----:B------:R-:W3:Y:S02]  /*08f0*/  LDG.E.128.CONSTANT R4, desc[UR8][R32.64+-0x200] ;  /* 0xfffe000820047981 */ /* 0x000ee4000c1e9d00 */
[----:B------:R-:W-:-:S04]  /*0900*/  IDP.4A.S8.S8 R13, R13, R21, R12 ;  /* 0x000000150d0d7226 */ /* 0x000fc8000000060c */
[----:B------:R-:W-:-:S04]  /*0910*/  IDP.4A.S8.S8 R14, R14, R22, R13 ;  /* 0x000000160e0e7226 */ /* 0x000fc8000000060d */
[----:B------:R-:W-:Y:S02]  /*0920*/  IDP.4A.S8.S8 R23, R15, R23, R14 ;  /* 0x000000170f177226 */ /* 0x000fe4000000060e */
[----:B------:R-:W4:Y:S02]  /*0930*/  LDS.128 R12, [R24+-0x400] ;  /* 0xfffc0000180c7984 */ /* 0x000f240000000c00 */
[----:B----4-:R-:W-:Y:S02]  /*0940*/  IDP.4A.S8.S8 R12, R16, R12, R23 ;  /* 0x0000000c100c7226 */ /* 0x010fe40000000617 */
[----:B------:R-:W4:Y:S02]  /*0950*/  LDG.E.128.CONSTANT R20, desc[UR8][R32.64+0x600] ;  /* 0x0006000820147981 */ /* 0x000f24000c1e9d00 */
[----:B------:R-:W-:-:S04]  /*0960*/  IDP.4A.S8.S8 R13, R17, R13, R12 ;  /* 0x0000000d110d7226 */ /* 0x000fc8000000060c */
[----:B------:R-:W-:-:S04]  /*0970*/  IDP.4A.S8.S8 R14, R18, R14, R13 ;  /* 0x0000000e120e7226 */ /* 0x000fc8000000060d */
[----:B------:R-:W-:Y:S02]  /*0980*/  IDP.4A.S8.S8 R15, R19, R15, R14 ;  /* 0x0000000f130f7226 */ /* 0x000fe4000000060e */
[----:B------:R-:W3:Y:S02]  /*0990*/  LDS.128 R16, [R24+-0x200] ;  /* 0xfffe000018107984 */ /* 0x000ee40000000c00 */
[----:B---3--:R-:W-:Y:S02]  /*09a0*/  IDP.4A.S8.S8 R4, R4, R16, R15 ;  /* 0x0000001004047226 */ /* 0x008fe4000000060f */
[----:B------:R-:W3:Y:S02]  /*09b0*/  LDG.E.128.CONSTANT R12, desc[UR8][R32.64+0x200] ;  /* 0x00020008200c7981 */ /* 0x000ee4000c1e9d00 */
[----:B------:R-:W-:-:S04]  /*09c0*/  IDP.4A.S8.S8 R5, R5, R17, R4 ;  /* 0x0000001105057226 */ /* 0x000fc80000000604 */
[----:B------:R-:W-:-:S04]  /*09d0*/  IDP.4A.S8.S8 R6, R6, R18, R5 ;  /* 0x0000001206067226 */ /* 0x000fc80000000605 */
[----:B------:R-:W-:Y:S02]  /*09e0*/  IDP.4A.S8.S8 R19, R7, R19, R6 ;  /* 0x0000001307137226 */ /* 0x000fe40000000606 */
[----:B------:R-:W2:Y:S02]  /*09f0*/  LDS.128 R4, [R24] ;  /* 0x0000000018047984 */ /* 0x000ea40000000c00 */
[----:B--2---:R-:W-:Y:S02]  /*0a00*/  IDP.4A.S8.S8 R4, R8, R4, R19 ;  /* 0x0000000408047226 */ /* 0x004fe40000000613 */
[----:B------:R0:W2:Y:S02]  /*0a10*/  LDG.E.128.CONSTANT R16, desc[UR8][R32.64+0x400] ;  /* 0x0004000820107981 */ /* 0x0000a4000c1e9d00 */
[----:B------:R-:W-:-:S04]  /*0a20*/  IDP.4A.S8.S8 R5, R9, R5, R4 ;  /* 0x0000000509057226 */ /* 0x000fc80000000604 */
[----:B------:R-:W-:-:S04]  /*0a30*/  IDP.4A.S8.S8 R6, R10, R6, R5 ;  /* 0x000000060a067226 */ /* 0x000fc80000000605 */
[----:B------:R-:W-:Y:S02]  /*0a40*/  IDP.4A.S8.S8 R11, R11, R7, R6 ;  /* 0x000000070b0b7226 */ /* 0x000fe40000000606 */
[----:B------:R-:W3:Y:S01]  /*0a50*/  LDS.128 R4, [R24+0x200] ;  /* 0x0002000018047984 */ /* 0x000ee20000000c00 */
[----:B------:R-:W-:-:S04]  /*0a60*/  IADD3 R25, PT, PT, R25, 0x8, RZ ;  /* 0x0000000819197810 */ /* 0x000fc80007ffe0ff */
[----:B------:R-:W-:Y:S02]  /*0a70*/  ISETP.NE.AND P1, PT, R25, RZ, PT ;  /* 0x000000ff1900720c */ /* 0x000fe40003f25270 */
[----:B0-----:R-:W-:Y:S02]  /*0a80*/  IADD3 R32, P2, PT, R32, 0x1000, RZ ;  /* 0x0000100020207810 */ /* 0x001fe40007f5e0ff */
[----:B------:R-:W-:-:S03]  /*0a90*/  IADD3 R3, PT, PT, R3, 0x100, RZ ;  /* 0x0000010003037810 */ /* 0x000fc60007ffe0ff */
[----:B------:R-:W-:Y:S02]  /*0aa0*/  IMAD.X R33, RZ, RZ, R33, P2 ;  /* 0x000000ffff217224 */ /* 0x000fe400010e0621 */
[----:B---3--:R-:W-:Y:S02]  /*0ab0*/  IDP.4A.S8.S8 R4, R12, R4, R11 ;  /* 0x000000040c047226 */ /* 0x008fe4000000060b */
[----:B------:R-:W-:Y:S02]  /*0ac0*/  LDS.128 R8, [R24+0x600] ;  /* 0x0006000018087984 */ /* 0x000fe40000000c00 */
[----:B------:R-:W-:-:S04]  /*0ad0*/  IDP.4A.S8.S8 R5, R13, R5, R4 ;  /* 0x000000050d057226 */ /* 0x000fc80000000604 */
[----:B------:R-:W-:-:S04]  /*0ae0*/  IDP.4A.S8.S8 R6, R14, R6, R5 ;  /* 0x000000060e067226 */ /* 0x000fc80000000605 */
[----:B------:R-:W-:Y:S02]  /*0af0*/  IDP.4A.S8.S8 R15, R15, R7, R6 ;  /* 0x000000070f0f7226 */ /* 0x000fe40000000606 */
[----:B------:R0:W2:Y:S02]  /*0b00*/  LDS.128 R4, [R24+0x400] ;  /* 0x0004000018047984 */ /* 0x0000a40000000c00 */
[----:B0-----:R-:W-:Y:S01]  /*0b10*/  IADD3 R24, PT, PT, R24, 0x1000, RZ ;  /* 0x0000100018187810 */ /* 0x001fe20007ffe0ff */
[----:B--2---:R-:W-:-:S04]  /*0b20*/  IDP.4A.S8.S8 R4, R16, R4, R15 ;  /* 0x0000000410047226 */ /* 0x004fc8000000060f */
[----:B------:R-:W-:-:S04]  /*0b30*/  IDP.4A.S8.S8 R5, R17, R5, R4 ;  /* 0x0000000511057226 */ /* 0x000fc80000000604 */
[----:B------:R-:W-:-:S04]  /*0b40*/  IDP.4A.S8.S8 R6, R18, R6, R5 ;  /* 0x0000000612067226 */ /* 0x000fc80000000605 */
[----:B------:R-:W-:-:S04]  /*0b50*/  IDP.4A.S8.S8 R7, R19, R7, R6 ;  /* 0x0000000713077226 */ /* 0x000fc80000000606 */
[----:B----4-:R-:W-:-:S04]  /*0b60*/  IDP.4A.S8.S8 R8, R20, R8, R7 ;  /* 0x0000000814087226 */ /* 0x010fc80000000607 */
[----:B------:R-:W-:-:S04]  /*0b70*/  IDP.4A.S8.S8 R9, R21, R9, R8 ;  /* 0x0000000915097226 */ /* 0x000fc80000000608 */
[----:B------:R-:W-:-:S04]  /*0b80*/  IDP.4A.S8.S8 R10, R22, R10, R9 ;  /* 0x0000000a160a7226 */ /* 0x000fc80000000609 */
[----:B------:R-:W-:Y:S01]  /*0b90*/  IDP.4A.S8.S8 R31, R23, R11, R10 ;  /* 0x0000000b171f7226 */ /* 0x000fe2000000060a */
[----:B------:R-:W-:Y:S06]  /*0ba0*/  @P1 BRA `(.L_x_24) ;  /* 0xfffffffc00241947 */ /* 0x000fec000383ffff */
.L_x_23:
[----:B------:R-:W-:Y:S05]  /*0bb0*/  BSYNC.RECONVERGENT B1 ;  /* 0x0000000000017941 */ /* 0x000fea0003800200 */
.L_x_22:
[----:B------:R-:W-:Y:S05]  /*0bc0*/  @!P0 BRA `(.L_x_21) ;  /* 0x00000004004c8947 */ /* 0x000fea0003800000 */
[----:B------:R-:W-:Y:S01]  /*0bd0*/  ISETP.GE.U32.AND P1, PT, R26, 0x4, PT ;  /* 0x000000041a00780c */ /* 0x000fe20003f26070 */
[----:B------:R-:W-:Y:S01]  /*0be0*/  BSSY.RECONVERGENT B1, `(.L_x_25) ;  /* 0x0000025000017945 */ /* 0x000fe20003800200 */
[----:B------:R-:W-:-:S11]  /*0bf0*/  LOP3.LUT P0, R32, R27, 0x3, RZ, 0xc0, !PT ;  /* 0x000000031b207812 */ /* 0x000fd6000780c0ff */
[----:B------:R-:W-:Y:S05]  /*0c00*/  @!P1 BRA `(.L_x_26) ;  /* 0x0000000000889947 */ /* 0x000fea0003800000 */
[----:B------:R-:W0:Y:S01]  /*0c10*/  LDCU.64 UR4, c[0x0][0x388] ;  /* 0x00007100ff0477ac */ /* 0x000e220008000a00 */
[----:B------:R-:W-:-:S05]  /*0c20*/  IADD3 R4, P1, PT, R3, R2, RZ ;  /* 0x0000000203047210 */ /* 0x000fca0007f3e0ff */
[----:B------:R-:W-:Y:S01]  /*0c30*/  IMAD.X R5, RZ, RZ, R0, P1 ;  /* 0x000000ffff057224 */ /* 0x000fe200008e0600 */
[----:B0-----:R-:W-:-:S04]  /*0c40*/  LEA R24, P1, R4, UR4, 0x4 ;  /* 0x0000000404187c11 */ /* 0x001fc8000f8220ff */
[----:B------:R-:W-:-:S05]  /*0c50*/  LEA.HI.X R25, R4, UR5, R5, 0x4, P1 ;  /* 0x0000000504197c11 */ /* 0x000fca00088f2405 */
[----:B------:R-:W2:Y:S04]  /*0c60*/  LDG.E.128.CONSTANT R16, desc[UR8][R24.64] ;  /* 0x0000000818107981 */ /* 0x000ea8000c1e9d00 */
[----:B------:R-:W3:Y:S04]  /*0c70*/  LDG.E.128.CONSTANT R4, desc[UR8][R24.64+0x200] ;  /* 0x0002000818047981 */ /* 0x000ee8000c1e9d00 */
[----:B------:R-:W4:Y:S04]  /*0c80*/  LDG.E.128.CONSTANT R8, desc[UR8][R24.64+0x400] ;  /* 0x0004000818087981 */ /* 0x000f28000c1e9d00 */
[----:B------:R0:W5:Y:S01]  /*0c90*/  LDG.E.128.CONSTANT R12, desc[UR8][R24.64+0x600] ;  /* 0x00060008180c7981 */ /* 0x000162000c1e9d00 */
[----:B------:R-:W1:Y:S01]  /*0ca0*/  S2UR UR5, SR_CgaCtaId ;  /* 0x00000000000579c3 */ /* 0x000e620000008800 */
[----:B------:R-:W-:-:S02]  /*0cb0*/  UMOV UR4, 0x400 ;  /* 0x0000040000047882 */ /* 0x000fc40000000000 */
[----:B-1----:R-:W-:-:S06]  /*0cc0*/  ULEA UR4, UR5, UR4, 0x18 ;  /* 0x0000000405047291 */ /* 0x002fcc000f8ec0ff */
[C---:B------:R-:W-:Y:S02]  /*0cd0*/  LEA R33, R3.reuse, UR4, 0x4 ;  /* 0x0000000403217c11 */ /* 0x040fe4000f8e20ff */
[----:B------:R-:W-:-:S03]  /*0ce0*/  IADD3 R3, PT, PT, R3, 0x80, RZ ;  /* 0x0000008003037810 */ /* 0x000fc60007ffe0ff */
[----:B------:R-:W2:Y:S04]  /*0cf0*/  LDS.128 R20, [R33] ;  /* 0x0000000021147984 */ /* 0x000ea80000000c00 */
[----:B0-----:R-:W-:Y:S01]  /*0d00*/  LDS.128 R24, [R33+0x600] ;  /* 0x0006000021187984 */ /* 0x001fe20000000c00 */
[----:B--2---:R-:W-:-:S04]  /*0d10*/  IDP.4A.S8.S8 R16, R16, R20, R31 ;  /* 0x0000001410107226 */ /* 0x004fc8000000061f */
[----:B------:R-:W-:-:S04]  /*0d20*/  IDP.4A.S8.S8 R17, R17, R21, R16 ;  /* 0x0000001511117226 */ /* 0x000fc80000000610 */
[----:B------:R-:W-:-:S04]  /*0d30*/  IDP.4A.S8.S8 R18, R18, R22, R17 ;  /* 0x0000001612127226 */ /* 0x000fc80000000611 */
[----:B------:R-:W-:Y:S02]  /*0d40*/  IDP.4A.S8.S8 R23, R19, R23, R18 ;  /* 0x0000001713177226 */ /* 0x000fe40000000612 */
[----:B------:R-:W3:Y:S02]  /*0d50*/  LDS.128 R16, [R33+0x200] ;  /* 0x0002000021107984 */ /* 0x000ee40000000c00 */
[----:B---3--:R-:W-:Y:S02]  /*0d60*/  IDP.4A.S8.S8 R4, R4, R16, R23 ;  /* 0x0000001004047226 */ /* 0x008fe40000000617 */
[----:B------:R-:W4:Y:S02]  /*0d70*/  LDS.128 R20, [R33+0x400] ;  /* 0x0004000021147984 */ /* 0x000f240000000c00 */
        /* <DEDUP_REMOVED lines=11> */
.L_x_26:
[----:B------:R-:W-:Y:S05]  /*0e30*/  BSYNC.RECONVERGENT B1 ;  /* 0x0000000000017941 */ /* 0x000fea0003800200 */
.L_x_25:
[----:B------:R-:W-:Y:S05]  /*0e40*/  @!P0 BRA `(.L_x_21) ;  /* 0x0000000000ac8947 */ /* 0x000fea0003800000 */
[----:B------:R-:W-:Y:S01]  /*0e50*/  ISETP.NE.AND P1, PT, R32, 0x1, PT ;  /* 0x000000012000780c */ /* 0x000fe20003f25270 */
[----:B------:R-:W-:Y:S01]  /*0e60*/  BSSY.RECONVERGENT B1, `(.L_x_27) ;  /* 0x0000019000017945 */ /* 0x000fe20003800200 */
[----:B------:R-:W-:-:S11]  /*0e70*/  LOP3.LUT P0, RZ, R30, 0x20, RZ, 0xc0, !PT ;  /* 0x000000201eff7812 */ /* 0x000fd6000780c0ff */
[----:B------:R-:W-:Y:S05]  /*0e80*/  @!P1 BRA `(.L_x_28) ;  /* 0x0000000000589947 */ /* 0x000fea0003800000 */
[----:B------:R-:W0:Y:S01]  /*0e90*/  LDCU.64 UR4, c[0x0][0x388] ;  /* 0x00007100ff0477ac */ /* 0x000e220008000a00 */
[----:B------:R-:W-:-:S04]  /*0ea0*/  IADD3 R4, P1, PT, R3, R2, RZ ;  /* 0x0000000203047210 */ /* 0x000fc80007f3e0ff */
[----:B------:R-:W-:Y:S02]  /*0eb0*/  IADD3.X R5, PT, PT, RZ, R0, RZ, P1, !PT ;  /* 0x00000000ff057210 */ /* 0x000fe40000ffe4ff */
[----:B0-----:R-:W-:-:S04]  /*0ec0*/  LEA R20, P1, R4, UR4, 0x4 ;  /* 0x0000000404147c11 */ /* 0x001fc8000f8220ff */
[----:B------:R-:W-:-:S05]  /*0ed0*/  LEA.HI.X R21, R4, UR5, R5, 0x4, P1 ;  /* 0x0000000504157c11 */ /* 0x000fca00088f2405 */
[----:B------:R-:W2:Y:S04]  /*0ee0*/  LDG.E.128.CONSTANT R4, desc[UR8][R20.64] ;  /* 0x0000000814047981 */ /* 0x000ea8000c1e9d00 */
[----:B------:R-:W3:Y:S01]  /*0ef0*/  LDG.E.128.CONSTANT R8, desc[UR8][R20.64+0x200] ;  /* 0x0002000814087981 */ /* 0x000ee2000c1e9d00 */
[----:B------:R-:W0:Y:S01]  /*0f00*/  S2UR UR5, SR_CgaCtaId ;  /* 0x00000000000579c3 */ /* 0x000e220000008800 */
[----:B------:R-:W-:Y:S02]  /*0f10*/  UMOV UR4, 0x400 ;  /* 0x0000040000047882 */ /* 0x000fe40000000000 */
[----:B0-----:R-:W-:-:S06]  /*0f20*/  ULEA UR4, UR5, UR4, 0x18 ;  /* 0x0000000405047291 */ /* 0x001fcc000f8ec0ff */
[C---:B------:R-:W-:Y:S01]  /*0f30*/  LEA R22, R3.reuse, UR4, 0x4 ;  /* 0x0000000403167c11 */ /* 0x040fe2000f8e20ff */
[----:B------:R-:W-:-:S04]  /*0f40*/  VIADD R3, R3, 0x40 ;  /* 0x0000004003037836 */ /* 0x000fc80000000000 */
[----:B------:R-:W2:Y:S04]  /*0f50*/  LDS.128 R12, [R22] ;  /* 0x00000000160c7984 */ /* 0x000ea80000000c00 */
[----:B------:R-:W3:Y:S01]  /*0f60*/  LDS.128 R16, [R22+0x200] ;  /* 0x0002000016107984 */ /* 0x000ee20000000c00 */
[----:B--2---:R-:W-:-:S04]  /*0f70*/  IDP.4A.S8.S8 R4, R4, R12, R31 ;  /* 0x0000000c04047226 */ /* 0x004fc8000000061f */
[----:B------:R-:W-:-:S04]  /*0f80*/  IDP.4A.S8.S8 R5, R5, R13, R4 ;  /* 0x0000000d05057226 */ /* 0x000fc80000000604 */
[----:B------:R-:W-:-:S04]  /*0f90*/  IDP.4A.S8.S8 R6, R6, R14, R5 ;  /* 0x0000000e06067226 */ /* 0x000fc80000000605 */
[----:B------:R-:W-:-:S04]  /*0fa0*/  IDP.4A.S8.S8 R7, R7, R15, R6 ;  /* 0x0000000f07077226 */ /* 0x000fc80000000606 */
[----:B---3--:R-:W-:-:S04]  /*0fb0*/  IDP.4A.S8.S8 R8, R8, R16, R7 ;  /* 0x0000001008087226 */ /* 0x008fc80000000607 */
[----:B------:R-:W-:-:S04]  /*0fc0*/  IDP.4A.S8.S8 R9, R9, R17, R8 ;  /* 0x0000001109097226 */ /* 0x000fc80000000608 */
[----:B------:R-:W-:-:S04]  /*0fd0*/  IDP.4A.S8.S8 R10, R10, R18, R9 ;  /* 0x000000120a0a7226 */ /* 0x000fc80000000609 */
[----:B------:R-:W-:-:S07]  /*0fe0*/  IDP.4A.S8.S8 R31, R11, R19, R10 ;  /* 0x000000130b1f7226 */ /* 0x000fce000000060a */
.L_x_28:
[----:B------:R-:W-:Y:S05]  /*0ff0*/  BSYNC.RECONVERGENT B1 ;  /* 0x0000000000017941 */ /* 0x000fea0003800200 */
.L_x_27:
[----:B------:R-:W-:Y:S05]  /*1000*/  @P0 BRA `(.L_x_21) ;  /* 0x00000000003c0947 */ /* 0x000fea0003800000 */
[----:B------:R-:W0:Y:S01]  /*1010*/  LDCU.64 UR4, c[0x0][0x388] ;  /* 0x00007100ff0477ac */ /* 0x000e220008000a00 */
[----:B------:R-:W-:-:S04]  /*1020*/  IADD3 R2, P0, PT, R3, R2, RZ ;  /* 0x0000000203027210 */ /* 0x000fc80007f1e0ff */
[----:B------:R-:W-:Y:S02]  /*1030*/  IADD3.X R5, PT, PT, RZ, R0, RZ, P0, !PT ;  /* 0x00000000ff057210 */ /* 0x000fe400007fe4ff */
[----:B0-----:R-:W-:-:S04]  /*1040*/  LEA R4, P0, R2, UR4, 0x4 ;  /* 0x0000000402047c11 */ /* 0x001fc8000f8020ff */
[----:B------:R-:W-:-:S06]  /*1050*/  LEA.HI.X R5, R2, UR5, R5, 0x4, P0 ;  /* 0x0000000502057c11 */ /* 0x000fcc00080f2405 */
[----:B------:R-:W2:Y:S01]  /*1060*/  LDG.E.128.CONSTANT R4, desc[UR8][R4.64] ;  /* 0x0000000804047981 */ /* 0x000ea2000c1e9d00 */
[----:B------:R-:W0:Y:S01]  /*1070*/  S2UR UR5, SR_CgaCtaId ;  /* 0x00000000000579c3 */ /* 0x000e220000008800 */
[----:B------:R-:W-:Y:S02]  /*1080*/  UMOV UR4, 0x400 ;  /* 0x0000040000047882 */ /* 0x000fe40000000000 */
[----:B0-----:R-:W-:-:S06]  /*1090*/  ULEA UR4, UR5, UR4, 0x18 ;  /* 0x0000000405047291 */ /* 0x001fcc000f8ec0ff */
[----:B------:R-:W-:-:S06]  /*10a0*/  LEA R8, R3, UR4, 0x4 ;  /* 0x0000000403087c11 */ /* 0x000fcc000f8e20ff */
[----:B------:R-:W2:Y:S02]  /*10b0*/  LDS.128 R8, [R8] ;  /* 0x0000000008087984 */ /* 0x000ea40000000c00 */
[----:B--2---:R-:W-:-:S04]  /*10c0*/  IDP.4A.S8.S8 R0, R4, R8, R31 ;  /* 0x0000000804007226 */ /* 0x004fc8000000061f */
[----:B------:R-:W-:-:S04]  /*10d0*/  IDP.4A.S8.S8 R9, R5, R9, R0 ;  /* 0x0000000905097226 */ /* 0x000fc80000000600 */
[----:B------:R-:W-:-:S04]  /*10e0*/  IDP.4A.S8.S8 R6, R6, R10, R9 ;  /* 0x0000000a06067226 */ /* 0x000fc80000000609 */
[----:B------:R-:W-:-:S07]  /*10f0*/  IDP.4A.S8.S8 R31, R7, R11, R6 ;  /* 0x0000000b071f7226 */ /* 0x000fce0000000606 */
.L_x_21:
[----:B------:R-:W-:Y:S05]  /*1100*/  BSYNC.RECONVERGENT B0 ;  /* 0x0000000000007941 */ /* 0x000fea0003800200 */
.L_x_20:
[----:B------:R-:W0:Y:S01]  /*1110*/  SHFL.DOWN PT, R0, R31, 0x10, 0x1f ;  /* 0x0a001f001f007f89 */ /* 0x000e2200000e0000 */
[----:B------:R-:W-:Y:S02]  /*1120*/  ISETP.NE.AND P0, PT, R29, RZ, PT ;  /* 0x000000ff1d00720c */ /* 0x000fe40003f05270 */
[----:B0-----:R-:W-:-:S05]  /*1130*/  IADD3 R0, PT, PT, R0, R31, RZ ;  /* 0x0000001f00007210 */ /* 0x001fca0007ffe0ff */
[----:B------:R-:W0:Y:S02]  /*1140*/  SHFL.DOWN PT, R3, R0, 0x8, 0x1f ;  /* 0x09001f0000037f89 */ /* 0x000e2400000e0000 */
[----:B0-----:R-:W-:-:S05]  /*1150*/  IMAD.IADD R3, R0, 0x1, R3 ;  /* 0x0000000100037824 */ /* 0x001fca00078e0203 */
[----:B--2---:R-:W0:Y:S02]  /*1160*/  SHFL.DOWN PT, R2, R3, 0x4, 0x1f ;  /* 0x08801f0003027f89 */ /* 0x004e2400000e0000 */
[----:B0-----:R-:W-:-:S05]  /*1170*/  IADD3 R2, PT, PT, R3, R2, RZ ;  /* 0x0000000203027210 */ /* 0x001fca0007ffe0ff */
[----:B------:R-:W0:Y:S02]  /*1180*/  SHFL.DOWN PT, R5, R2, 0x2, 0x1f ;  /* 0x08401f0002057f89 */ /* 0x000e2400000e0000 */
[----:B0-----:R-:W-:-:S05]  /*1190*/  IADD3 R5, PT, PT, R2, R5, RZ ;  /* 0x0000000502057210 */ /* 0x001fca0007ffe0ff */
[----:B------:R0:W1:Y:S01]  /*11a0*/  SHFL.DOWN PT, R4, R5, 0x1, 0x1f ;  /* 0x08201f0005047f89 */ /* 0x00006200000e0000 */
[----:B------:R-:W-:Y:S05]  /*11b0*/  @P0 EXIT ;  /* 0x000000000000094d */ /* 0x000fea0003800000 */
[----:B------:R-:W2:Y:S01]  /*11c0*/  LDCU UR4, c[0x0][0x3a0] ;  /* 0x00007400ff0477ac */ /* 0x000ea20008000800 */
[----:B-1----:R-:W-:Y:S01]  /*11d0*/  IADD3 R0, PT, PT, R5, R4, RZ ;  /* 0x0000000405007210 */ /* 0x002fe20007ffe0ff */
[----:B------:R-:W1:Y:S03]  /*11e0*/  LDCU.64 UR6, c[0x0][0x380] ;  /* 0x00007000ff0677ac */ /* 0x000e660008000a00 */
[----:B------:R-:W-:-:S05]  /*11f0*/  I2FP.F32.S32 R0, R0 ;  /* 0x0000000000007245 */ /* 0x000fca0000201400 */
[----:B--2---:R-:W-:-:S04]  /*1200*/  FMUL R0, R0, UR4 ;  /* 0x0000000400007c20 */ /* 0x004fc80008400000 */
[----:B0-----:R-:W0:Y:S01]  /*1210*/  F2I.NTZ R5, R0 ;  /* 0x0000000000057305 */ /* 0x001e220000203100 */
[----:B-1----:R-:W-:-:S04]  /*1220*/  IADD3 R2, P0, PT, R28, UR6, RZ ;  /* 0x000000061c027c10 */ /* 0x002fc8000ff1e0ff */
[----:B------:R-:W-:-:S05]  /*1230*/  LEA.HI.X.SX32 R3, R28, UR7, 0x1, P0 ;  /* 0x000000071c037c11 */ /* 0x000fca00080f0eff */
[----:B0-----:R-:W-:Y:S01]  /*1240*/  STG.E.U8 desc[UR8][R2.64], R5 ;  /* 0x0000000502007986 */ /* 0x001fe2000c101108 */
[----:B------:R-:W-:Y:S05]  /*1250*/  EXIT ;  /* 0x000000000000794d */ /* 0x000fea0003800000 */
.L_x_29:
        /* <DEDUP_REMOVED lines=10> */
.L_x_31:


//--------------------- .nv.shared._Z35mat_vec_uncompressed_thread_per_rowPaPK4int4S2_iif --------------------------
	.section	.nv.shared._Z35mat_vec_uncompressed_thread_per_rowPaPK4int4S2_iif,"aw",@nobits
	.sectionflags	@""
	.align	16
	.zero		1024


//--------------------- .nv.shared.reserved.0     --------------------------
	.section	.nv.shared.reserved.0,"aw",@nobits
	.weak		__nv_reservedSMEM_offset_0_alias
	.size		__nv_reservedSMEM_offset_0_alias, 0, 64
	.other		__nv_reservedSMEM_offset_0_alias,@"STO_CUDA_RESERVED_SHARED STV_DEFAULT"
__nv_reservedSMEM_offset_0_alias:
	.zero		0
	.zero		64


//--------------------- .nv.shared._Z33mat_vec_uncompressed_warp_per_rowPaPK4int4S2_iif --------------------------
	.section	.nv.shared._Z33mat_vec_uncompressed_warp_per_rowPaPK4int4S2_iif,"aw",@nobits
	.sectionflags	@""
	.align	16
	.zero		1024


//--------------------- .nv.constant0._Z35mat_vec_uncompressed_thread_per_rowPaPK4int4S2_iif --------------------------
	.section	.nv.constant0._Z35mat_vec_uncompressed_thread_per_rowPaPK4int4S2_iif,"a",@progbits
	.sectionflags	@""
	.align	4
.nv.constant0._Z35mat_vec_uncompressed_thread_per_rowPaPK4int4S2_iif:
	.zero		932


//--------------------- .nv.constant0._Z33mat_vec_uncompressed_warp_per_rowPaPK4int4S2_iif --------------------------
	.section	.nv.constant0._Z33mat_vec_uncompressed_warp_per_rowPaPK4int4S2_iif,"a",@progbits
	.sectionflags	@""
	.align	4
.nv.constant0._Z33mat_vec_uncompressed_warp_per_rowPaPK4int4S2_iif:
	.zero		932


//--------------------- SYMBOLS --------------------------

	.type		.nv.reservedSmem.offset0,@object
	.size		.nv.reservedSmem.offset0,0x4
	.type		.nv.reservedSmem.cap,@object
	.size		.nv.reservedSmem.cap,0x4
